	.headerflags	@"EF_CUDA_TEXMODE_UNIFIED EF_CUDA_64BIT_ADDRESS EF_CUDA_SM86 EF_CUDA_VIRTUAL_SM(EF_CUDA_SM86)"
	.elftype	@"ET_EXEC"


//--------------------- .nv.info                  --------------------------
	.section	.nv.info,"",@"SHT_CUDA_INFO"
	.align	4


	//----- nvinfo : EIATTR_REGCOUNT
	.align		4
        /*0000*/ 	.byte	0x04, 0x2f
        /*0002*/ 	.short	(.L_1 - .L_0)
	.align		4
.L_0:
        /*0004*/ 	.word	index@(triton_)
        /*0008*/ 	.word	0x00000028


	//----- nvinfo : EIATTR_MIN_STACK_SIZE
	.align		4
.L_1:
        /*000c*/ 	.byte	0x04, 0x12
        /*000e*/ 	.short	(.L_3 - .L_2)
	.align		4
.L_2:
        /*0010*/ 	.word	index@(triton_)
        /*0014*/ 	.word	0x00000000


	//----- nvinfo : EIATTR_FRAME_SIZE
	.align		4
.L_3:
        /*0018*/ 	.byte	0x04, 0x11
        /*001a*/ 	.short	(.L_5 - .L_4)
	.align		4
.L_4:
        /*001c*/ 	.word	index@(triton_)
        /*0020*/ 	.word	0x00000000


	//----- nvinfo : EIATTR_MIN_STACK_SIZE
	.align		4
.L_5:
        /*0024*/ 	.byte	0x04, 0x12
        /*0026*/ 	.short	(.L_7 - .L_6)
	.align		4
.L_6:
        /*0028*/ 	.word	index@(triton_)
        /*002c*/ 	.word	0x00000000
.L_7:


//--------------------- .nv.info.triton_          --------------------------
	.section	.nv.info.triton_,"",@"SHT_CUDA_INFO"
	.sectionflags	@""
	.align	4


	//----- nvinfo : EIATTR_CUDA_API_VERSION
	.align		4
        /*0000*/ 	.byte	0x04, 0x37
        /*0002*/ 	.short	(.L_9 - .L_8)
.L_8:
        /*0004*/ 	.word	0x0000007c


	//----- nvinfo : EIATTR_SW2861232_WAR
	.align		4
.L_9:
        /*0008*/ 	.byte	0x01, 0x35
	.zero		2


	//----- nvinfo : EIATTR_PARAM_CBANK
	.align		4
        /*000c*/ 	.byte	0x04, 0x0a
        /*000e*/ 	.short	(.L_11 - .L_10)
	.align		4
.L_10:
        /*0010*/ 	.word	index@(.nv.constant0.triton_)
        /*0014*/ 	.short	0x0160
        /*0016*/ 	.short	0x0020


	//----- nvinfo : EIATTR_CBANK_PARAM_SIZE
	.align		4
.L_11:
        /*0018*/ 	.byte	0x03, 0x19
        /*001a*/ 	.short	0x0020


	//----- nvinfo : EIATTR_KPARAM_INFO
	.align		4
        /*001c*/ 	.byte	0x04, 0x17
        /*001e*/ 	.short	(.L_13 - .L_12)
.L_12:
        /*0020*/ 	.word	0x00000000
        /*0024*/ 	.short	0x0003
        /*0026*/ 	.short	0x0018
        /*0028*/ 	.byte	0x00, 0xf4, 0x21, 0x00


	//----- nvinfo : EIATTR_KPARAM_INFO
	.align		4
.L_13:
        /*002c*/ 	.byte	0x04, 0x17
        /*002e*/ 	.short	(.L_15 - .L_14)
.L_14:
        /*0030*/ 	.word	0x00000000
        /*0034*/ 	.short	0x0002
        /*0036*/ 	.short	0x0010
        /*0038*/ 	.byte	0x00, 0xf0, 0x11, 0x00


	//----- nvinfo : EIATTR_KPARAM_INFO
	.align		4
.L_15:
        /*003c*/ 	.byte	0x04, 0x17
        /*003e*/ 	.short	(.L_17 - .L_16)
.L_16:
        /*0040*/ 	.word	0x00000000
        /*0044*/ 	.short	0x0001
        /*0046*/ 	.short	0x0008
        /*0048*/ 	.byte	0x00, 0xf4, 0x21, 0x00


	//----- nvinfo : EIATTR_KPARAM_INFO
	.align		4
.L_17:
        /*004c*/ 	.byte	0x04, 0x17
        /*004e*/ 	.short	(.L_19 - .L_18)
.L_18:
        /*0050*/ 	.word	0x00000000
        /*0054*/ 	.short	0x0000
        /*0056*/ 	.short	0x0000
        /*0058*/ 	.byte	0x00, 0xf4, 0x21, 0x00


	//----- nvinfo : EIATTR_MAXREG_COUNT
	.align		4
.L_19:
        /*005c*/ 	.byte	0x03, 0x1b
        /*005e*/ 	.short	0x00ff


	//----- nvinfo : EIATTR_EXIT_INSTR_OFFSETS
	.align		4
        /*0060*/ 	.byte	0x04, 0x1c
        /*0062*/ 	.short	(.L_21 - .L_20)


	//   ....[0]....
.L_20:
        /*0064*/ 	.word	0x00002700


	//   ....[1]....
        /*0068*/ 	.word	0x00002720


	//----- nvinfo : EIATTR_REQNTID
	.align		4
.L_21:
        /*006c*/ 	.byte	0x04, 0x10
        /*006e*/ 	.short	(.L_23 - .L_22)
.L_22:
        /*0070*/ 	.word	0x00000080
        /*0074*/ 	.word	0x00000001
        /*0078*/ 	.word	0x00000001
.L_23:


//--------------------- .nv.callgraph             --------------------------
	.section	.nv.callgraph,"",@"SHT_CUDA_CALLGRAPH"
	.align	4
	.sectionentsize	8
	.align		4
        /*0000*/ 	.word	0x00000000
	.align		4
        /*0004*/ 	.word	0xffffffff
	.align		4
        /*0008*/ 	.word	0x00000000
	.align		4
        /*000c*/ 	.word	0xfffffffe
	.align		4
        /*0010*/ 	.word	0x00000000
	.align		4
        /*0014*/ 	.word	0xfffffffd
	.align		4
        /*0018*/ 	.word	0x00000000
	.align		4
        /*001c*/ 	.word	0xfffffffc


//--------------------- .nv.rel.action            --------------------------
	.section	.nv.rel.action,"",@"SHT_CUDA_RELOCINFO"
	.align	8
	.sectionentsize	8
        /*0000*/ 	.byte	0x73, 0x00, 0x00, 0x00, 0x00, 0x00, 0x00, 0x00, 0x00, 0x00, 0x00, 0x11, 0x25, 0x00, 0x05, 0x36


//--------------------- .nv.constant0.triton_     --------------------------
	.section	.nv.constant0.triton_,"a",@progbits
	.sectionflags	@""
	.align	4
.nv.constant0.triton_:
	.zero		384


//--------------------- .text.triton_             --------------------------
	.section	.text.triton_,"ax",@progbits
	.sectioninfo	@"SHI_REGISTERS=40"
	.align	128
        .global         triton_
        .type           triton_,@function
        .size           triton_,(.L_x_1 - triton_)
        .other          triton_,@"STO_CUDA_ENTRY STV_DEFAULT"
triton_:
.text.triton_:
[----:B------:R-:W-:Y:S02]  /*0000*/  MOV R1, c[0x0][0x28] ;  /* 0x00000a0000017a02 */ /* 0x000fe40000000f00 */
[----:B------:R-:W0:Y:S01]  /*0010*/  S2R R0, SR_TID.X ;  /* 0x0000000000007919 */ /* 0x000e220000002100 */
[----:B------:R-:W-:Y:S01]  /*0020*/  MOV R31, 0x2 ;  /* 0x00000002001f7802 */ /* 0x000fe20000000f00 */
[----:B------:R-:W-:Y:S01]  /*0030*/  CS2R R8, SRZ ;  /* 0x0000000000087805 */ /* 0x000fe2000001ff00 */
[----:B------:R-:W-:Y:S01]  /*0040*/  CS2R R10, SRZ ;  /* 0x00000000000a7805 */ /* 0x000fe2000001ff00 */
[----:B------:R-:W1:Y:S01]  /*0050*/  S2R R3, SR_CTAID.X ;  /* 0x0000000000037919 */ /* 0x000e620000002500 */
[----:B------:R-:W-:Y:S01]  /*0060*/  CS2R R12, SRZ ;  /* 0x00000000000c7805 */ /* 0x000fe2000001ff00 */
[----:B------:R-:W-:Y:S01]  /*0070*/  CS2R R14, SRZ ;  /* 0x00000000000e7805 */ /* 0x000fe2000001ff00 */
[----:B------:R-:W-:Y:S01]  /*0080*/  ULDC.64 UR4, c[0x0][0x118] ;  /* 0x0000460000047ab9 */ /* 0x000fe20000000a00 */
[----:B0-----:R-:W-:-:S04]  /*0090*/  SHF.L.U32 R0, R0, 0x3, RZ ;  /* 0x0000000300007819 */ /* 0x001fc800000006ff */
[----:B------:R-:W-:-:S04]  /*00a0*/  LOP3.LUT R0, R0, 0x3f8, RZ, 0xc0, !PT ;  /* 0x000003f800007812 */ /* 0x000fc800078ec0ff */
[----:B-1----:R-:W-:-:S04]  /*00b0*/  LEA R2, R3, R0, 0xc ;  /* 0x0000000003027211 */ /* 0x002fc800078e60ff */
[C---:B------:R-:W-:Y:S01]  /*00c0*/  ISETP.GE.AND P2, PT, R2.reuse, 0x39c00, PT ;  /* 0x00039c000200780c */ /* 0x040fe20003f46270 */
[----:B------:R-:W-:-:S04]  /*00d0*/  IMAD.HI R0, R2, 0x2aaaaaab, RZ ;  /* 0x2aaaaaab02007827 */ /* 0x000fc800078e02ff */
[----:B------:R-:W-:Y:S01]  /*00e0*/  IMAD.WIDE R34, R2, R31, c[0x0][0x160] ;  /* 0x0000580002227625 */ /* 0x000fe200078e021f */
[----:B------:R-:W-:-:S04]  /*00f0*/  SHF.R.U32.HI R3, RZ, 0x1f, R0 ;  /* 0x0000001fff037819 */ /* 0x000fc80000011600 */
[----:B------:R-:W-:-:S03]  /*0100*/  LEA.HI R3, R0, R3, RZ, 0x17 ;  /* 0x0000000300037211 */ /* 0x000fc600078fb8ff */
[----:B------:R-:W2:Y:S02]  /*0110*/  @!P2 LDG.E.128 R12, [R34.64] ;  /* 0x00000004220ca981 */ /* 0x000ea4000c1e1d00 */
[----:B------:R-:W-:-:S04]  /*0120*/  IMAD R4, R3, -0xc00, R2 ;  /* 0xfffff40003047824 */ /* 0x000fc800078e0202 */
[----:B------:R-:W-:-:S05]  /*0130*/  IMAD.WIDE R4, R4, R31, c[0x0][0x168] ;  /* 0x00005a0004047625 */ /* 0x000fca00078e021f */
[----:B------:R0:W3:Y:S01]  /*0140*/  @!P2 LDG.E.EL.128 R8, [R4.64] ;  /* 0x000000040408a981 */ /* 0x0000e2000c2e1d00 */
[----:B------:R-:W-:-:S05]  /*0150*/  IADD3 R0, R2, 0x400, RZ ;  /* 0x0000040002007810 */ /* 0x000fca0007ffe0ff */
[----:B------:R-:W-:-:S05]  /*0160*/  IMAD.HI R3, R0, 0x2aaaaaab, RZ ;  /* 0x2aaaaaab00037827 */ /* 0x000fca00078e02ff */
[----:B------:R-:W-:Y:S02]  /*0170*/  SHF.R.U32.HI R6, RZ, 0x1f, R3 ;  /* 0x0000001fff067819 */ /* 0x000fe40000011603 */
[----:B------:R-:W-:Y:S02]  /*0180*/  ISETP.GE.AND P3, PT, R0, 0x39c00, PT ;  /* 0x00039c000000780c */ /* 0x000fe40003f66270 */
[----:B------:R-:W-:Y:S01]  /*0190*/  LEA.HI R3, R3, R6, RZ, 0x17 ;  /* 0x0000000603037211 */ /* 0x000fe200078fb8ff */
[----:B------:R-:W-:Y:S01]  /*01a0*/  CS2R R20, SRZ ;  /* 0x0000000000147805 */ /* 0x000fe2000001ff00 */
[----:B------:R-:W-:-:S03]  /*01b0*/  CS2R R22, SRZ ;  /* 0x0000000000167805 */ /* 0x000fc6000001ff00 */
[----:B------:R-:W-:Y:S01]  /*01c0*/  IMAD R0, R3, -0xc00, R0 ;  /* 0xfffff40003007824 */ /* 0x000fe200078e0200 */
[----:B------:R-:W-:Y:S01]  /*01d0*/  CS2R R24, SRZ ;  /* 0x0000000000187805 */ /* 0x000fe2000001ff00 */
[----:B------:R-:W-:Y:S02]  /*01e0*/  CS2R R26, SRZ ;  /* 0x00000000001a7805 */ /* 0x000fe4000001ff00 */
[----:B0-----:R-:W-:-:S04]  /*01f0*/  IMAD.WIDE R4, R0, R31, c[0x0][0x168] ;  /* 0x00005a0000047625 */ /* 0x001fc800078e021f */
[----:B------:R-:W4:Y:S04]  /*0200*/  @!P3 LDG.E.128 R24, [R34.64+0x800] ;  /* 0x000800042218b981 */ /* 0x000f28000c1e1d00 */
[----:B------:R0:W5:Y:S01]  /*0210*/  @!P3 LDG.E.EL.128 R20, [R4.64] ;  /* 0x000000040414b981 */ /* 0x000162000c2e1d00 */
[----:B--2---:R-:W-:Y:S02]  /*0220*/  SHF.L.U32 R19, R12, 0x10, RZ ;  /* 0x000000100c137819 */ /* 0x004fe400000006ff */
[----:B---3--:R-:W-:-:S05]  /*0230*/  SHF.L.U32 R0, R8, 0x10, RZ ;  /* 0x0000001008007819 */ /* 0x008fca00000006ff */
[----:B------:R-:W-:-:S04]  /*0240*/  FADD R19, R19, R0 ;  /* 0x0000000013137221 */ /* 0x000fc80000000000 */
[----:B------:R-:W-:-:S04]  /*0250*/  FFMA R0, R19, -1.7020000219345092773, RZ ;  /* 0xbfd9db2313007823 */ /* 0x000fc800000000ff */
[----:B------:R-:W-:-:S05]  /*0260*/  FMUL R16, R0, 1.4426950216293334961 ;  /* 0x3fb8aa3b00107820 */ /* 0x000fca0000400000 */
[----:B------:R-:W-:Y:S02]  /*0270*/  FSETP.GEU.AND P1, PT, R16, -126, PT ;  /* 0xc2fc00001000780b */ /* 0x000fe40003f2e000 */
[----:B------:R-:W-:Y:S02]  /*0280*/  SHF.L.U32 R6, R13, 0x10, RZ ;  /* 0x000000100d067819 */ /* 0x000fe400000006ff */
[----:B------:R-:W-:-:S05]  /*0290*/  SHF.L.U32 R3, R9, 0x10, RZ ;  /* 0x0000001009037819 */ /* 0x000fca00000006ff */
[----:B------:R-:W-:-:S04]  /*02a0*/  FADD R6, R6, R3 ;  /* 0x0000000306067221 */ /* 0x000fc80000000000 */
[----:B------:R-:W-:Y:S01]  /*02b0*/  @!P1 FMUL R16, R16, 0.5 ;  /* 0x3f00000010109820 */ /* 0x000fe20000400000 */
[----:B------:R-:W-:-:S05]  /*02c0*/  FFMA R0, R6, -1.7020000219345092773, RZ ;  /* 0xbfd9db2306007823 */ /* 0x000fca00000000ff */
[----:B------:R-:W1:Y:S01]  /*02d0*/  MUFU.EX2 R16, R16 ;  /* 0x0000001000107308 */ /* 0x000e620000000800 */
[----:B------:R-:W-:Y:S01]  /*02e0*/  FMUL R17, R0, 1.4426950216293334961 ;  /* 0x3fb8aa3b00117820 */ /* 0x000fe20000400000 */
[----:B------:R-:W-:Y:S02]  /*02f0*/  IADD3 R0, R2, 0x800, RZ ;  /* 0x0000080002007810 */ /* 0x000fe40007ffe0ff */
[----:B------:R-:W-:Y:S02]  /*0300*/  SHF.L.U32 R18, R14, 0x10, RZ ;  /* 0x000000100e127819 */ /* 0x000fe400000006ff */
[----:B------:R-:W-:Y:S01]  /*0310*/  SHF.L.U32 R3, R10, 0x10, RZ ;  /* 0x000000100a037819 */ /* 0x000fe200000006ff */
[----:B0-----:R-:W-:Y:S01]  /*0320*/  IMAD.HI R4, R0, 0x2aaaaaab, RZ ;  /* 0x2aaaaaab00047827 */ /* 0x001fe200078e02ff */
[----:B------:R-:W-:Y:S02]  /*0330*/  SHF.L.U32 R5, R15, 0x10, RZ ;  /* 0x000000100f057819 */ /* 0x000fe400000006ff */
[----:B------:R-:W-:Y:S01]  /*0340*/  SHF.L.U32 R28, R11, 0x10, RZ ;  /* 0x000000100b1c7819 */ /* 0x000fe200000006ff */
[----:B------:R-:W-:Y:S01]  /*0350*/  FADD R18, R18, R3 ;  /* 0x0000000312127221 */ /* 0x000fe20000000000 */
[----:B------:R-:W-:-:S03]  /*0360*/  SHF.R.U32.HI R7, RZ, 0x1f, R4 ;  /* 0x0000001fff077819 */ /* 0x000fc60000011604 */
[----:B------:R-:W-:Y:S01]  /*0370*/  FFMA R3, R18, -1.7020000219345092773, RZ ;  /* 0xbfd9db2312037823 */ /* 0x000fe200000000ff */
[----:B-1----:R-:W-:Y:S01]  /*0380*/  @!P1 FMUL R16, R16, R16 ;  /* 0x0000001010109220 */ /* 0x002fe20000400000 */
[----:B------:R-:W-:Y:S01]  /*0390*/  FADD R5, R5, R28 ;  /* 0x0000001c05057221 */ /* 0x000fe20000000000 */
[----:B------:R-:W-:Y:S01]  /*03a0*/  LEA.HI R7, R4, R7, RZ, 0x17 ;  /* 0x0000000704077211 */ /* 0x000fe200078fb8ff */
[----:B------:R-:W-:Y:S01]  /*03b0*/  FMUL R3, R3, 1.4426950216293334961 ;  /* 0x3fb8aa3b03037820 */ /* 0x000fe20000400000 */
[----:B------:R-:W-:Y:S01]  /*03c0*/  FADD R28, R16, 1 ;  /* 0x3f800000101c7421 */ /* 0x000fe20000000000 */
[----:B------:R-:W-:Y:S01]  /*03d0*/  FFMA R16, R5, -1.7020000219345092773, RZ ;  /* 0xbfd9db2305107823 */ /* 0x000fe200000000ff */
[----:B------:R-:W-:Y:S01]  /*03e0*/  ISETP.GE.AND P1, PT, R0, 0x39c00, PT ;  /* 0x00039c000000780c */ /* 0x000fe20003f26270 */
[----:B------:R-:W-:Y:S01]  /*03f0*/  IMAD R0, R7, -0xc00, R0 ;  /* 0xfffff40007007824 */ /* 0x000fe200078e0200 */
[----:B------:R-:W-:Y:S01]  /*0400*/  FSETP.GEU.AND P6, PT, R3, -126, PT ;  /* 0xc2fc00000300780b */ /* 0x000fe20003fce000 */
[----:B------:R-:W-:Y:S01]  /*0410*/  FMUL R7, R16, 1.4426950216293334961 ;  /* 0x3fb8aa3b10077820 */ /* 0x000fe20000400000 */
[----:B------:R-:W-:-:S02]  /*0420*/  FSETP.GT.AND P5, PT, R28, 8.50705917302346158658e+37, PT ;  /* 0x7e8000001c00780b */ /* 0x000fc40003fa4000 */
[----:B------:R-:W-:Y:S02]  /*0430*/  FSETP.GEU.AND P0, PT, R17, -126, PT ;  /* 0xc2fc00001100780b */ /* 0x000fe40003f0e000 */
[----:B------:R-:W-:Y:S02]  /*0440*/  FSETP.GEU.AND P4, PT, R7, -126, PT ;  /* 0xc2fc00000700780b */ /* 0x000fe40003f8e000 */
[----:B------:R-:W-:-:S05]  /*0450*/  PRMT R9, R8, 0x7632, R9 ;  /* 0x0000763208097816 */ /* 0x000fca0000000009 */
[----:B------:R-:W-:Y:S02]  /*0460*/  @!P6 FMUL R3, R3, 0.5 ;  /* 0x3f0000000303e820 */ /* 0x000fe40000400000 */
[----:B------:R-:W-:Y:S02]  /*0470*/  @P5 FMUL R28, R28, 0.25 ;  /* 0x3e8000001c1c5820 */ /* 0x000fe40000400000 */
[----:B------:R-:W-:Y:S01]  /*0480*/  @!P0 FMUL R17, R17, 0.5 ;  /* 0x3f00000011118820 */ /* 0x000fe20000400000 */
[----:B------:R0:W1:Y:S01]  /*0490*/  MUFU.EX2 R8, R3 ;  /* 0x0000000300087308 */ /* 0x0000620000000800 */
[----:B------:R-:W-:Y:S01]  /*04a0*/  @!P4 FMUL R7, R7, 0.5 ;  /* 0x3f0000000707c820 */ /* 0x000fe20000400000 */
[----:B------:R-:W-:Y:S02]  /*04b0*/  PRMT R29, R15, 0x7632, R29 ;  /* 0x000076320f1d7816 */ /* 0x000fe4000000001d */
[----:B------:R-:W-:-:S04]  /*04c0*/  PRMT R12, R12, 0x7632, R12 ;  /* 0x000076320c0c7816 */ /* 0x000fc8000000000c */
[----:B------:R-:W-:Y:S01]  /*04d0*/  MUFU.RCP R28, R28 ;  /* 0x0000001c001c7308 */ /* 0x000fe20000001000 */
[----:B------:R-:W-:Y:S02]  /*04e0*/  PRMT R14, R9, 0x7632, R14 ;  /* 0x00007632090e7816 */ /* 0x000fe4000000000e */
[----:B------:R-:W-:-:S05]  /*04f0*/  PRMT R13, R13, 0x7632, R13 ;  /* 0x000076320d0d7816 */ /* 0x000fca000000000d */
[----:B------:R2:W3:Y:S01]  /*0500*/  MUFU.EX2 R4, R17 ;  /* 0x0000001100047308 */ /* 0x0004e20000000800 */
[----:B------:R-:W-:Y:S02]  /*0510*/  SHF.L.U32 R12, R12, 0x10, RZ ;  /* 0x000000100c0c7819 */ /* 0x000fe400000006ff */
[----:B------:R-:W-:-:S05]  /*0520*/  SHF.L.U32 R9, R9, 0x10, RZ ;  /* 0x0000001009097819 */ /* 0x000fca00000006ff */
[----:B------:R-:W4:Y:S01]  /*0530*/  MUFU.EX2 R15, R7 ;  /* 0x00000007000f7308 */ /* 0x000f220000000800 */
[----:B0-----:R-:W-:Y:S01]  /*0540*/  MOV R3, 0x3e800000 ;  /* 0x3e80000000037802 */ /* 0x001fe20000000f00 */
[----:B------:R-:W-:Y:S01]  /*0550*/  FADD R16, R12, R9 ;  /* 0x000000090c107221 */ /* 0x000fe20000000000 */
[----:B------:R-:W-:Y:S02]  /*0560*/  SHF.L.U32 R13, R13, 0x10, RZ ;  /* 0x000000100d0d7819 */ /* 0x000fe400000006ff */
[----:B------:R-:W-:Y:S02]  /*0570*/  SHF.L.U32 R30, R14, 0x10, RZ ;  /* 0x000000100e1e7819 */ /* 0x000fe400000006ff */
[----:B------:R-:W-:Y:S02]  /*0580*/  PRMT R10, R10, 0x7632, R10 ;  /* 0x000076320a0a7816 */ /* 0x000fe4000000000a */
[----:B------:R-:W-:Y:S01]  /*0590*/  FSEL R9, R3, 1, P5 ;  /* 0x3f80000003097808 */ /* 0x000fe20002800000 */
[----:B-1----:R-:W-:Y:S01]  /*05a0*/  @!P6 FMUL R8, R8, R8 ;  /* 0x000000080808e220 */ /* 0x002fe20000400000 */
[----:B--2---:R-:W-:Y:S01]  /*05b0*/  FADD R17, R13, R30 ;  /* 0x0000001e0d117221 */ /* 0x004fe20000000000 */
[----:B------:R-:W-:Y:S01]  /*05c0*/  SHF.L.U32 R13, R10, 0x10, RZ ;  /* 0x000000100a0d7819 */ /* 0x000fe200000006ff */
[----:B---3--:R-:W-:Y:S01]  /*05d0*/  @!P0 FMUL R4, R4, R4 ;  /* 0x0000000404048220 */ /* 0x008fe20000400000 */
[----:B------:R-:W-:Y:S01]  /*05e0*/  PRMT R14, R14, 0x7632, R14 ;  /* 0x000076320e0e7816 */ /* 0x000fe2000000000e */
[----:B------:R-:W-:Y:S01]  /*05f0*/  FMUL R10, R28, R9 ;  /* 0x000000091c0a7220 */ /* 0x000fe20000400000 */
[----:B------:R-:W-:Y:S01]  /*0600*/  FADD R28, R8, 1 ;  /* 0x3f800000081c7421 */ /* 0x000fe20000000000 */
[----:B----4-:R-:W-:Y:S01]  /*0610*/  @!P4 FMUL R15, R15, R15 ;  /* 0x0000000f0f0fc220 */ /* 0x010fe20000400000 */
[----:B------:R-:W-:Y:S01]  /*0620*/  SHF.L.U32 R12, R14, 0x10, RZ ;  /* 0x000000100e0c7819 */ /* 0x000fe200000006ff */
[----:B------:R-:W-:-:S02]  /*0630*/  FADD R14, R4, 1 ;  /* 0x3f800000040e7421 */ /* 0x000fc40000000000 */
[----:B------:R-:W-:Y:S01]  /*0640*/  FADD R15, R15, 1 ;  /* 0x3f8000000f0f7421 */ /* 0x000fe20000000000 */
[----:B------:R-:W-:Y:S02]  /*0650*/  FSETP.GT.AND P6, PT, R28, 8.50705917302346158658e+37, PT ;  /* 0x7e8000001c00780b */ /* 0x000fe40003fc4000 */
[----:B------:R-:W-:Y:S02]  /*0660*/  FSETP.GT.AND P5, PT, R14, 8.50705917302346158658e+37, PT ;  /* 0x7e8000000e00780b */ /* 0x000fe40003fa4000 */
[----:B------:R-:W-:Y:S02]  /*0670*/  FSETP.GT.AND P0, PT, R15, 8.50705917302346158658e+37, PT ;  /* 0x7e8000000f00780b */ /* 0x000fe40003f04000 */
[----:B------:R-:W-:-:S07]  /*0680*/  PRMT R11, R11, 0x7632, R11 ;  /* 0x000076320b0b7816 */ /* 0x000fce000000000b */
[----:B------:R-:W-:Y:S02]  /*0690*/  @P6 FMUL R28, R28, 0.25 ;  /* 0x3e8000001c1c6820 */ /* 0x000fe40000400000 */
[----:B------:R-:W-:Y:S02]  /*06a0*/  @P5 FMUL R14, R14, 0.25 ;  /* 0x3e8000000e0e5820 */ /* 0x000fe40000400000 */
[----:B------:R-:W-:Y:S02]  /*06b0*/  @P0 FMUL R15, R15, 0.25 ;  /* 0x3e8000000f0f0820 */ /* 0x000fe40000400000 */
[----:B------:R-:W0:Y:S01]  /*06c0*/  MUFU.RCP R28, R28 ;  /* 0x0000001c001c7308 */ /* 0x000e220000001000 */
[----:B------:R-:W-:Y:S01]  /*06d0*/  SHF.L.U32 R4, R11, 0x10, RZ ;  /* 0x000000100b047819 */ /* 0x000fe200000006ff */
[----:B------:R-:W-:Y:S01]  /*06e0*/  FMUL R19, R19, R10 ;  /* 0x0000000a13137220 */ /* 0x000fe20000400000 */
[----:B------:R-:W-:Y:S01]  /*06f0*/  FADD R7, R12, R13 ;  /* 0x0000000d0c077221 */ /* 0x000fe20000000000 */
[----:B------:R-:W-:Y:S01]  /*0700*/  CS2R R8, SRZ ;  /* 0x0000000000087805 */ /* 0x000fe2000001ff00 */
[----:B------:R-:W-:Y:S01]  /*0710*/  CS2R R10, SRZ ;  /* 0x00000000000a7805 */ /* 0x000fe2000001ff00 */
[----:B------:R-:W-:-:S02]  /*0720*/  IMAD.WIDE R12, R0, R31, c[0x0][0x168] ;  /* 0x00005a00000c7625 */ /* 0x000fc400078e021f */
[----:B------:R-:W1:Y:S01]  /*0730*/  MUFU.RCP R14, R14 ;  /* 0x0000000e000e7308 */ /* 0x000e620000001000 */
[----:B------:R-:W-:Y:S02]  /*0740*/  SHF.L.U32 R29, R29, 0x10, RZ ;  /* 0x000000101d1d7819 */ /* 0x000fe400000006ff */
[----:B------:R2:W3:Y:S05]  /*0750*/  @!P1 LDG.E.EL.128 R8, [R12.64] ;  /* 0x000000040c089981 */ /* 0x0004ea000c2e1d00 */
[----:B------:R-:W4:Y:S01]  /*0760*/  MUFU.RCP R15, R15 ;  /* 0x0000000f000f7308 */ /* 0x000f220000001000 */
[----:B------:R-:W-:Y:S01]  /*0770*/  FADD R4, R29, R4 ;  /* 0x000000041d047221 */ /* 0x000fe20000000000 */
[----:B------:R-:W-:Y:S01]  /*0780*/  FFMA R29, R16, -1.7020000219345092773, RZ ;  /* 0xbfd9db23101d7823 */ /* 0x000fe200000000ff */
[----:B--2---:R-:W-:-:S02]  /*0790*/  FSEL R13, R3, 1, P6 ;  /* 0x3f800000030d7808 */ /* 0x004fc40003000000 */
[C---:B------:R-:W-:Y:S02]  /*07a0*/  FSEL R33, R3.reuse, 1, P5 ;  /* 0x3f80000003217808 */ /* 0x040fe40002800000 */
[----:B------:R-:W-:Y:S01]  /*07b0*/  FSEL R12, R3, 1, P0 ;  /* 0x3f800000030c7808 */ /* 0x000fe20000000000 */
[----:B0-----:R-:W-:Y:S01]  /*07c0*/  FMUL R13, R28, R13 ;  /* 0x0000000d1c0d7220 */ /* 0x001fe20000400000 */
[----:B------:R-:W-:Y:S01]  /*07d0*/  FMUL R29, R29, 1.4426950216293334961 ;  /* 0x3fb8aa3b1d1d7820 */ /* 0x000fe20000400000 */
[----:B------:R-:W-:Y:S01]  /*07e0*/  FFMA R32, R17, -1.7020000219345092773, RZ ;  /* 0xbfd9db2311207823 */ /* 0x000fe200000000ff */
[----:B-1----:R-:W-:Y:S01]  /*07f0*/  FMUL R33, R14, R33 ;  /* 0x000000210e217220 */ /* 0x002fe20000400000 */
[----:B------:R-:W-:Y:S01]  /*0800*/  FMUL R18, R18, R13 ;  /* 0x0000000d12127220 */ /* 0x000fe20000400000 */
[----:B----4-:R-:W-:Y:S01]  /*0810*/  FMUL R28, R15, R12 ;  /* 0x0000000c0f1c7220 */ /* 0x010fe20000400000 */
[----:B------:R-:W-:Y:S01]  /*0820*/  FSETP.GEU.AND P4, PT, R29, -126, PT ;  /* 0xc2fc00001d00780b */ /* 0x000fe20003f8e000 */
[----:B------:R-:W-:Y:S01]  /*0830*/  CS2R R12, SRZ ;  /* 0x00000000000c7805 */ /* 0x000fe2000001ff00 */
[----:B------:R-:W-:Y:S01]  /*0840*/  CS2R R14, SRZ ;  /* 0x00000000000e7805 */ /* 0x000fe2000001ff00 */
[----:B------:R-:W-:Y:S01]  /*0850*/  FMUL R32, R32, 1.4426950216293334961 ;  /* 0x3fb8aa3b20207820 */ /* 0x000fe20000400000 */
[----:B------:R-:W-:-:S04]  /*0860*/  FFMA R30, R7, -1.7020000219345092773, RZ ;  /* 0xbfd9db23071e7823 */ /* 0x000fc800000000ff */
[----:B------:R-:W2:Y:S01]  /*0870*/  @!P1 LDG.E.128 R12, [R34.64+0x1000] ;  /* 0x00100004220c9981 */ /* 0x000ea2000c1e1d00 */
[----:B------:R-:W-:Y:S01]  /*0880*/  FSETP.GEU.AND P5, PT, R32, -126, PT ;  /* 0xc2fc00002000780b */ /* 0x000fe20003fae000 */
[----:B------:R-:W-:Y:S01]  /*0890*/  FMUL R30, R30, 1.4426950216293334961 ;  /* 0x3fb8aa3b1e1e7820 */ /* 0x000fe20000400000 */
[----:B------:R-:W-:Y:S02]  /*08a0*/  FFMA R0, R4, -1.7020000219345092773, RZ ;  /* 0xbfd9db2304007823 */ /* 0x000fe400000000ff */
[----:B------:R-:W-:Y:S02]  /*08b0*/  @!P4 FMUL R29, R29, 0.5 ;  /* 0x3f0000001d1dc820 */ /* 0x000fe40000400000 */
[----:B------:R-:W-:Y:S01]  /*08c0*/  FSETP.GEU.AND P6, PT, R30, -126, PT ;  /* 0xc2fc00001e00780b */ /* 0x000fe20003fce000 */
[----:B------:R-:W-:-:S03]  /*08d0*/  FMUL R0, R0, 1.4426950216293334961 ;  /* 0x3fb8aa3b00007820 */ /* 0x000fc60000400000 */
[----:B------:R-:W0:Y:S02]  /*08e0*/  MUFU.EX2 R29, R29 ;  /* 0x0000001d001d7308 */ /* 0x000e240000000800 */
[----:B------:R-:W-:Y:S01]  /*08f0*/  FSETP.GEU.AND P0, PT, R0, -126, PT ;  /* 0xc2fc00000000780b */ /* 0x000fe20003f0e000 */
[----:B------:R-:W-:-:S06]  /*0900*/  @!P5 FMUL R32, R32, 0.5 ;  /* 0x3f0000002020d820 */ /* 0x000fcc0000400000 */
[----:B------:R-:W1:Y:S01]  /*0910*/  MUFU.EX2 R32, R32 ;  /* 0x0000002000207308 */ /* 0x000e620000000800 */
[----:B------:R-:W-:Y:S01]  /*0920*/  @!P6 FMUL R30, R30, 0.5 ;  /* 0x3f0000001e1ee820 */ /* 0x000fe20000400000 */
[----:B------:R-:W-:-:S04]  /*0930*/  FMUL R6, R6, R33 ;  /* 0x0000002106067220 */ /* 0x000fc80000400000 */
[----:B------:R-:W-:Y:S02]  /*0940*/  @!P0 FMUL R0, R0, 0.5 ;  /* 0x3f00000000008820 */ /* 0x000fe40000400000 */
[----:B------:R-:W4:Y:S01]  /*0950*/  MUFU.EX2 R30, R30 ;  /* 0x0000001e001e7308 */ /* 0x000f220000000800 */
[----:B0-----:R-:W-:-:S07]  /*0960*/  @!P4 FMUL R29, R29, R29 ;  /* 0x0000001d1d1dc220 */ /* 0x001fce0000400000 */
[----:B------:R-:W0:Y:S01]  /*0970*/  MUFU.EX2 R33, R0 ;  /* 0x0000000000217308 */ /* 0x000e220000000800 */
[----:B------:R-:W-:Y:S01]  /*0980*/  FADD R36, R29, 1 ;  /* 0x3f8000001d247421 */ /* 0x000fe20000000000 */
[----:B-1----:R-:W-:-:S04]  /*0990*/  @!P5 FMUL R32, R32, R32 ;  /* 0x000000202020d220 */ /* 0x002fc80000400000 */
[----:B------:R-:W-:Y:S01]  /*09a0*/  FSETP.GT.AND P5, PT, R36, 8.50705917302346158658e+37, PT ;  /* 0x7e8000002400780b */ /* 0x000fe20003fa4000 */
[----:B------:R-:W-:Y:S01]  /*09b0*/  FADD R37, R32, 1 ;  /* 0x3f80000020257421 */ /* 0x000fe20000000000 */
[----:B----4-:R-:W-:-:S04]  /*09c0*/  @!P6 FMUL R30, R30, R30 ;  /* 0x0000001e1e1ee220 */ /* 0x010fc80000400000 */
[----:B------:R-:W-:Y:S01]  /*09d0*/  FSETP.GT.AND P4, PT, R37, 8.50705917302346158658e+37, PT ;  /* 0x7e8000002500780b */ /* 0x000fe20003f84000 */
[----:B------:R-:W-:Y:S01]  /*09e0*/  FADD R32, R30, 1 ;  /* 0x3f8000001e207421 */ /* 0x000fe20000000000 */
[----:B0-----:R-:W-:-:S04]  /*09f0*/  @!P0 FMUL R33, R33, R33 ;  /* 0x0000002121218220 */ /* 0x001fc80000400000 */
[----:B------:R-:W-:Y:S01]  /*0a00*/  FSETP.GT.AND P0, PT, R32, 8.50705917302346158658e+37, PT ;  /* 0x7e8000002000780b */ /* 0x000fe20003f04000 */
[----:B------:R-:W-:Y:S01]  /*0a10*/  FADD R29, R33, 1 ;  /* 0x3f800000211d7421 */ /* 0x000fe20000000000 */
[----:B------:R-:W-:-:S04]  /*0a20*/  @P5 FMUL R36, R36, 0.25 ;  /* 0x3e80000024245820 */ /* 0x000fc80000400000 */
[----:B------:R-:W-:Y:S01]  /*0a30*/  FSETP.GT.AND P6, PT, R29, 8.50705917302346158658e+37, PT ;  /* 0x7e8000001d00780b */ /* 0x000fe20003fc4000 */
[----:B------:R-:W0:Y:S01]  /*0a40*/  MUFU.RCP R30, R36 ;  /* 0x00000024001e7308 */ /* 0x000e220000001000 */
[----:B------:R-:W-:Y:S01]  /*0a50*/  @P4 FMUL R37, R37, 0.25 ;  /* 0x3e80000025254820 */ /* 0x000fe20000400000 */
[----:B------:R-:W-:-:S04]  /*0a60*/  FMUL R5, R5, R28 ;  /* 0x0000001c05057220 */ /* 0x000fc80000400000 */
[----:B------:R-:W-:Y:S02]  /*0a70*/  @P0 FMUL R32, R32, 0.25 ;  /* 0x3e80000020200820 */ /* 0x000fe40000400000 */
[----:B------:R-:W1:Y:S01]  /*0a80*/  MUFU.RCP R0, R37 ;  /* 0x0000002500007308 */ /* 0x000e620000001000 */
[----:B------:R-:W-:-:S03]  /*0a90*/  FSEL R33, R3, 1, P5 ;  /* 0x3f80000003217808 */ /* 0x000fc60002800000 */
[----:B------:R-:W-:-:S04]  /*0aa0*/  @P6 FMUL R29, R29, 0.25 ;  /* 0x3e8000001d1d6820 */ /* 0x000fc80000400000 */
[----:B------:R-:W4:Y:S01]  /*0ab0*/  MUFU.RCP R28, R32 ;  /* 0x00000020001c7308 */ /* 0x000f220000001000 */
[----:B0-----:R-:W-:Y:S01]  /*0ac0*/  FMUL R33, R30, R33 ;  /* 0x000000211e217220 */ /* 0x001fe20000400000 */
[----:B------:R-:W-:-:S06]  /*0ad0*/  FSEL R30, R3, 1, P4 ;  /* 0x3f800000031e7808 */ /* 0x000fcc0002000000 */
[----:B------:R-:W0:Y:S01]  /*0ae0*/  MUFU.RCP R29, R29 ;  /* 0x0000001d001d7308 */ /* 0x000e220000001000 */
[----:B-1----:R-:W-:Y:S01]  /*0af0*/  FMUL R0, R0, R30 ;  /* 0x0000001e00007220 */ /* 0x002fe20000400000 */
[----:B------:R-:W-:-:S05]  /*0b00*/  FSEL R30, R3, 1, P0 ;  /* 0x3f800000031e7808 */ /* 0x000fca0000000000 */
[----:B----4-:R-:W-:Y:S01]  /*0b10*/  FMUL R28, R28, R30 ;  /* 0x0000001e1c1c7220 */ /* 0x010fe20000400000 */
[----:B------:R-:W-:-:S03]  /*0b20*/  FSEL R30, R3, 1, P6 ;  /* 0x3f800000031e7808 */ /* 0x000fc60003000000 */
[----:B------:R-:W-:Y:S01]  /*0b30*/  FMUL R7, R7, R28 ;  /* 0x0000001c07077220 */ /* 0x000fe20000400000 */
[----:B------:R-:W-:Y:S01]  /*0b40*/  SHF.L.U32 R28, R24, 0x10, RZ ;  /* 0x00000010181c7819 */ /* 0x000fe200000006ff */
[----:B0-----:R-:W-:Y:S01]  /*0b50*/  FMUL R37, R29, R30 ;  /* 0x0000001e1d257220 */ /* 0x001fe20000400000 */
[C---:B-----5:R-:W-:Y:S02]  /*0b60*/  SHF.L.U32 R29, R20.reuse, 0x10, RZ ;  /* 0x00000010141d7819 */ /* 0x060fe400000006ff */
[----:B------:R-:W-:Y:S01]  /*0b70*/  PRMT R20, R20, 0x7632, R20 ;  /* 0x0000763214147816 */ /* 0x000fe20000000014 */
[----:B------:R-:W-:Y:S02]  /*0b80*/  FMUL R16, R16, R33 ;  /* 0x0000002110107220 */ /* 0x000fe40000400000 */
[--C-:B------:R-:W-:Y:S01]  /*0b90*/  FADD R28, R28, R29.reuse ;  /* 0x0000001d1c1c7221 */ /* 0x100fe20000000000 */
[C---:B------:R-:W-:Y:S02]  /*0ba0*/  PRMT R29, R21.reuse, 0x7632, R29 ;  /* 0x00007632151d7816 */ /* 0x040fe4000000001d */
[----:B------:R-:W-:-:S02]  /*0bb0*/  SHF.L.U32 R33, R21, 0x10, RZ ;  /* 0x0000001015217819 */ /* 0x000fc400000006ff */
[----:B------:R-:W-:Y:S02]  /*0bc0*/  SHF.L.U32 R30, R25, 0x10, RZ ;  /* 0x00000010191e7819 */ /* 0x000fe400000006ff */
[----:B------:R-:W-:Y:S02]  /*0bd0*/  SHF.L.U32 R21, R20, 0x10, RZ ;  /* 0x0000001014157819 */ /* 0x000fe400000006ff */
[----:B------:R-:W-:Y:S01]  /*0be0*/  SHF.L.U32 R20, R29, 0x10, RZ ;  /* 0x000000101d147819 */ /* 0x000fe200000006ff */
[----:B------:R-:W-:Y:S01]  /*0bf0*/  FFMA R29, R28, -1.7020000219345092773, RZ ;  /* 0xbfd9db231c1d7823 */ /* 0x000fe200000000ff */
[----:B------:R-:W-:Y:S01]  /*0c00*/  FMUL R17, R17, R0 ;  /* 0x0000000011117220 */ /* 0x000fe20000400000 */
[----:B------:R-:W-:Y:S01]  /*0c10*/  PRMT R0, R24, 0x7632, R0 ;  /* 0x0000763218007816 */ /* 0x000fe20000000000 */
[----:B------:R-:W-:Y:S01]  /*0c20*/  FADD R24, R30, R33 ;  /* 0x000000211e187221 */ /* 0x000fe20000000000 */
[----:B------:R-:W-:Y:S01]  /*0c30*/  SHF.L.U32 R30, R26, 0x10, RZ ;  /* 0x000000101a1e7819 */ /* 0x000fe200000006ff */
[----:B------:R-:W-:Y:S01]  /*0c40*/  FMUL R29, R29, 1.4426950216293334961 ;  /* 0x3fb8aa3b1d1d7820 */ /* 0x000fe20000400000 */
[----:B------:R-:W-:-:S02]  /*0c50*/  SHF.L.U32 R33, R22, 0x10, RZ ;  /* 0x0000001016217819 */ /* 0x000fc400000006ff */
[----:B------:R-:W-:Y:S02]  /*0c60*/  SHF.L.U32 R0, R0, 0x10, RZ ;  /* 0x0000001000007819 */ /* 0x000fe400000006ff */
[----:B------:R-:W-:Y:S01]  /*0c70*/  FSETP.GEU.AND P4, PT, R29, -126, PT ;  /* 0xc2fc00001d00780b */ /* 0x000fe20003f8e000 */
[----:B------:R-:W-:Y:S02]  /*0c80*/  FADD R30, R30, R33 ;  /* 0x000000211e1e7221 */ /* 0x000fe40000000000 */
[----:B------:R-:W-:Y:S01]  /*0c90*/  FADD R21, R0, R21 ;  /* 0x0000001500157221 */ /* 0x000fe20000000000 */
[----:B------:R-:W-:Y:S01]  /*0ca0*/  PRMT R0, R26, 0x7632, R0 ;  /* 0x000076321a007816 */ /* 0x000fe20000000000 */
[----:B------:R-:W-:Y:S01]  /*0cb0*/  FFMA R26, R30, -1.7020000219345092773, RZ ;  /* 0xbfd9db231e1a7823 */ /* 0x000fe200000000ff */
[----:B------:R-:W-:-:S03]  /*0cc0*/  FFMA R32, R24, -1.7020000219345092773, RZ ;  /* 0xbfd9db2318207823 */ /* 0x000fc600000000ff */
[----:B------:R-:W-:Y:S01]  /*0cd0*/  FMUL R26, R26, 1.4426950216293334961 ;  /* 0x3fb8aa3b1a1a7820 */ /* 0x000fe20000400000 */
[----:B------:R-:W-:Y:S01]  /*0ce0*/  PRMT R25, R25, 0x7632, R25 ;  /* 0x0000763219197816 */ /* 0x000fe20000000019 */
[----:B------:R-:W-:Y:S02]  /*0cf0*/  FMUL R32, R32, 1.4426950216293334961 ;  /* 0x3fb8aa3b20207820 */ /* 0x000fe40000400000 */
[----:B------:R-:W-:Y:S01]  /*0d00*/  @!P4 FMUL R29, R29, 0.5 ;  /* 0x3f0000001d1dc820 */ /* 0x000fe20000400000 */
[----:B------:R-:W-:Y:S02]  /*0d10*/  FSETP.GEU.AND P6, PT, R26, -126, PT ;  /* 0xc2fc00001a00780b */ /* 0x000fe40003fce000 */
[----:B------:R-:W-:Y:S01]  /*0d20*/  SHF.L.U32 R25, R25, 0x10, RZ ;  /* 0x0000001019197819 */ /* 0x000fe200000006ff */
[----:B------:R-:W0:Y:S01]  /*0d30*/  MUFU.EX2 R36, R29 ;  /* 0x0000001d00247308 */ /* 0x000e220000000800 */
[----:B------:R-:W-:Y:S01]  /*0d40*/  FSETP.GEU.AND P5, PT, R32, -126, PT ;  /* 0xc2fc00002000780b */ /* 0x000fe20003fae000 */
[----:B------:R-:W-:Y:S01]  /*0d50*/  FMUL R4, R4, R37 ;  /* 0x0000002504047220 */ /* 0x000fe20000400000 */
[----:B------:R-:W-:Y:S01]  /*0d60*/  SHF.L.U32 R37, R23, 0x10, RZ ;  /* 0x0000001017257819 */ /* 0x000fe200000006ff */
[----:B------:R-:W-:Y:S01]  /*0d70*/  FADD R25, R25, R20 ;  /* 0x0000001419197221 */ /* 0x000fe20000000000 */
[----:B------:R-:W-:-:S02]  /*0d80*/  SHF.L.U32 R20, R27, 0x10, RZ ;  /* 0x000000101b147819 */ /* 0x000fc400000006ff */
[----:B------:R-:W-:-:S03]  /*0d90*/  PRMT R22, R22, 0x7632, R22 ;  /* 0x0000763216167816 */ /* 0x000fc60000000016 */
[----:B------:R-:W-:Y:S01]  /*0da0*/  FADD R20, R20, R37 ;  /* 0x0000002514147221 */ /* 0x000fe20000000000 */
[----:B------:R-:W-:Y:S01]  /*0db0*/  @!P6 FMUL R26, R26, 0.5 ;  /* 0x3f0000001a1ae820 */ /* 0x000fe20000400000 */
[----:B------:R-:W-:Y:S02]  /*0dc0*/  SHF.L.U32 R0, R0, 0x10, RZ ;  /* 0x0000001000007819 */ /* 0x000fe400000006ff */
[----:B------:R-:W-:Y:S01]  /*0dd0*/  SHF.L.U32 R33, R22, 0x10, RZ ;  /* 0x0000001016217819 */ /* 0x000fe200000006ff */
[----:B------:R-:W-:Y:S01]  /*0de0*/  FFMA R22, R20, -1.7020000219345092773, RZ ;  /* 0xbfd9db2314167823 */ /* 0x000fe200000000ff */
[----:B------:R-:W1:Y:S01]  /*0df0*/  MUFU.EX2 R37, R26 ;  /* 0x0000001a00257308 */ /* 0x000e620000000800 */
[----:B------:R-:W-:Y:S01]  /*0e00*/  @!P5 FMUL R32, R32, 0.5 ;  /* 0x3f0000002020d820 */ /* 0x000fe20000400000 */
[----:B0-----:R-:W-:Y:S01]  /*0e10*/  @!P4 FMUL R36, R36, R36 ;  /* 0x000000242424c220 */ /* 0x001fe20000400000 */
[----:B------:R-:W-:Y:S01]  /*0e20*/  FADD R0, R0, R33 ;  /* 0x0000002100007221 */ /* 0x000fe20000000000 */
[----:B------:R-:W-:-:S02]  /*0e30*/  FMUL R22, R22, 1.4426950216293334961 ;  /* 0x3fb8aa3b16167820 */ /* 0x000fc40000400000 */
[----:B------:R-:W-:Y:S02]  /*0e40*/  FADD R36, R36, 1 ;  /* 0x3f80000024247421 */ /* 0x000fe40000000000 */
[----:B------:R0:W4:Y:S01]  /*0e50*/  MUFU.EX2 R33, R32 ;  /* 0x0000002000217308 */ /* 0x0001220000000800 */
[----:B------:R-:W-:Y:S02]  /*0e60*/  FSETP.GEU.AND P0, PT, R22, -126, PT ;  /* 0xc2fc00001600780b */ /* 0x000fe40003f0e000 */
[----:B------:R-:W-:Y:S01]  /*0e70*/  FSETP.GT.AND P4, PT, R36, 8.50705917302346158658e+37, PT ;  /* 0x7e8000002400780b */ /* 0x000fe20003f84000 */
[----:B-1----:R-:W-:-:S04]  /*0e80*/  @!P6 FMUL R37, R37, R37 ;  /* 0x000000252525e220 */ /* 0x002fc80000400000 */
[----:B0-----:R-:W-:-:S06]  /*0e90*/  FADD R32, R37, 1 ;  /* 0x3f80000025207421 */ /* 0x001fcc0000000000 */
[----:B------:R-:W-:Y:S01]  /*0ea0*/  @!P0 FMUL R22, R22, 0.5 ;  /* 0x3f00000016168820 */ /* 0x000fe20000400000 */
[----:B----4-:R-:W-:Y:S01]  /*0eb0*/  @!P5 FMUL R33, R33, R33 ;  /* 0x000000212121d220 */ /* 0x010fe20000400000 */
[----:B------:R-:W-:Y:S01]  /*0ec0*/  @P4 FMUL R36, R36, 0.25 ;  /* 0x3e80000024244820 */ /* 0x000fe20000400000 */
[----:B------:R-:W-:Y:S02]  /*0ed0*/  FSETP.GT.AND P5, PT, R32, 8.50705917302346158658e+37, PT ;  /* 0x7e8000002000780b */ /* 0x000fe40003fa4000 */
[----:B------:R-:W-:Y:S01]  /*0ee0*/  FADD R33, R33, 1 ;  /* 0x3f80000021217421 */ /* 0x000fe20000000000 */
[----:B------:R-:W0:Y:S04]  /*0ef0*/  MUFU.EX2 R22, R22 ;  /* 0x0000001600167308 */ /* 0x000e280000000800 */
[----:B------:R-:W-:-:S04]  /*0f00*/  FSETP.GT.AND P6, PT, R33, 8.50705917302346158658e+37, PT ;  /* 0x7e8000002100780b */ /* 0x000fc80003fc4000 */
[----:B------:R-:W1:Y:S01]  /*0f10*/  MUFU.RCP R36, R36 ;  /* 0x0000002400247308 */ /* 0x000e620000001000 */
[----:B------:R-:W-:Y:S01]  /*0f20*/  PRMT R23, R23, 0x7632, R23 ;  /* 0x0000763217177816 */ /* 0x000fe20000000017 */
[----:B------:R-:W-:Y:S01]  /*0f30*/  @P5 FMUL R32, R32, 0.25 ;  /* 0x3e80000020205820 */ /* 0x000fe20000400000 */
[----:B------:R-:W-:Y:S02]  /*0f40*/  PRMT R27, R27, 0x7632, R27 ;  /* 0x000076321b1b7816 */ /* 0x000fe4000000001b */
[----:B------:R-:W-:Y:S02]  /*0f50*/  SHF.L.U32 R26, R23, 0x10, RZ ;  /* 0x00000010171a7819 */ /* 0x000fe400000006ff */
[----:B------:R-:W-:Y:S02]  /*0f60*/  SHF.L.U32 R27, R27, 0x10, RZ ;  /* 0x000000101b1b7819 */ /* 0x000fe400000006ff */
[----:B------:R-:W-:Y:S01]  /*0f70*/  FSEL R23, R3, 1, P4 ;  /* 0x3f80000003177808 */ /* 0x000fe20002000000 */
[----:B------:R-:W-:Y:S01]  /*0f80*/  @P6 FMUL R33, R33, 0.25 ;  /* 0x3e80000021216820 */ /* 0x000fe20000400000 */
[----:B0-----:R-:W-:Y:S01]  /*0f90*/  @!P0 FMUL R22, R22, R22 ;  /* 0x0000001616168220 */ /* 0x001fe20000400000 */
[----:B------:R-:W0:Y:S01]  /*0fa0*/  MUFU.RCP R32, R32 ;  /* 0x0000002000207308 */ /* 0x000e220000001000 */
[----:B------:R-:W-:Y:S01]  /*0fb0*/  FADD R29, R27, R26 ;  /* 0x0000001a1b1d7221 */ /* 0x000fe20000000000 */
[----:B-1----:R-:W-:Y:S01]  /*0fc0*/  FMUL R37, R36, R23 ;  /* 0x0000001724257220 */ /* 0x002fe20000400000 */
[----:B------:R-:W-:-:S05]  /*0fd0*/  FADD R23, R22, 1 ;  /* 0x3f80000016177421 */ /* 0x000fca0000000000 */
[----:B------:R1:W4:Y:S01]  /*0fe0*/  MUFU.RCP R27, R33 ;  /* 0x00000021001b7308 */ /* 0x0003220000001000 */
[----:B------:R-:W-:Y:S01]  /*0ff0*/  FSETP.GT.AND P4, PT, R23, 8.50705917302346158658e+37, PT ;  /* 0x7e8000001700780b */ /* 0x000fe20003f84000 */
[----:B------:R-:W-:Y:S01]  /*1000*/  FMUL R26, R28, R37 ;  /* 0x000000251c1a7220 */ /* 0x000fe20000400000 */
[----:B------:R-:W-:Y:S01]  /*1010*/  FFMA R28, R21, -1.7020000219345092773, RZ ;  /* 0xbfd9db23151c7823 */ /* 0x000fe200000000ff */
[C---:B------:R-:W-:Y:S02]  /*1020*/  FSEL R22, R3.reuse, 1, P6 ;  /* 0x3f80000003167808 */ /* 0x040fe40003000000 */
[----:B-1----:R-:W-:Y:S01]  /*1030*/  FSEL R33, R3, 1, P5 ;  /* 0x3f80000003217808 */ /* 0x002fe20002800000 */
[----:B------:R-:W-:-:S04]  /*1040*/  FMUL R28, R28, 1.4426950216293334961 ;  /* 0x3fb8aa3b1c1c7820 */ /* 0x000fc80000400000 */
[----:B0-----:R-:W-:Y:S01]  /*1050*/  FMUL R33, R32, R33 ;  /* 0x0000002120217220 */ /* 0x001fe20000400000 */
[----:B----4-:R-:W-:-:S03]  /*1060*/  FMUL R27, R27, R22 ;  /* 0x000000161b1b7220 */ /* 0x010fc60000400000 */
[----:B------:R-:W-:Y:S01]  /*1070*/  FMUL R22, R30, R33 ;  /* 0x000000211e167220 */ /* 0x000fe20000400000 */
[----:B------:R-:W-:Y:S01]  /*1080*/  FFMA R30, R25, -1.7020000219345092773, RZ ;  /* 0xbfd9db23191e7823 */ /* 0x000fe200000000ff */
[----:B------:R-:W-:Y:S01]  /*1090*/  @P4 FMUL R23, R23, 0.25 ;  /* 0x3e80000017174820 */ /* 0x000fe20000400000 */
[----:B------:R-:W-:Y:S01]  /*10a0*/  FSETP.GEU.AND P0, PT, R28, -126, PT ;  /* 0xc2fc00001c00780b */ /* 0x000fe20003f0e000 */
[----:B------:R-:W-:Y:S01]  /*10b0*/  FFMA R33, R0, -1.7020000219345092773, RZ ;  /* 0xbfd9db2300217823 */ /* 0x000fe200000000ff */
[----:B------:R-:W-:Y:S01]  /*10c0*/  FMUL R24, R24, R27 ;  /* 0x0000001b18187220 */ /* 0x000fe20000400000 */
[----:B------:R-:W-:Y:S01]  /*10d0*/  FMUL R30, R30, 1.4426950216293334961 ;  /* 0x3fb8aa3b1e1e7820 */ /* 0x000fe20000400000 */
[----:B------:R0:W1:Y:S01]  /*10e0*/  MUFU.RCP R27, R23 ;  /* 0x00000017001b7308 */ /* 0x0000620000001000 */
[----:B------:R-:W-:Y:S01]  /*10f0*/  FMUL R33, R33, 1.4426950216293334961 ;  /* 0x3fb8aa3b21217820 */ /* 0x000fe20000400000 */
[----:B------:R-:W-:Y:S02]  /*1100*/  FSEL R32, R3, 1, P4 ;  /* 0x3f80000003207808 */ /* 0x000fe40002000000 */
[----:B------:R-:W-:Y:S01]  /*1110*/  FSETP.GEU.AND P4, PT, R30, -126, PT ;  /* 0xc2fc00001e00780b */ /* 0x000fe20003f8e000 */
[----:B0-----:R-:W-:Y:S01]  /*1120*/  FFMA R23, R29, -1.7020000219345092773, RZ ;  /* 0xbfd9db231d177823 */ /* 0x001fe200000000ff */
[----:B------:R-:W-:-:S03]  /*1130*/  FSETP.GEU.AND P6, PT, R33, -126, PT ;  /* 0xc2fc00002100780b */ /* 0x000fc60003fce000 */
[----:B------:R-:W-:Y:S01]  /*1140*/  FMUL R36, R23, 1.4426950216293334961 ;  /* 0x3fb8aa3b17247820 */ /* 0x000fe20000400000 */
[----:B------:R-:W-:-:S04]  /*1150*/  @!P0 FMUL R28, R28, 0.5 ;  /* 0x3f0000001c1c8820 */ /* 0x000fc80000400000 */
[----:B------:R-:W-:Y:S01]  /*1160*/  FSETP.GEU.AND P5, PT, R36, -126, PT ;  /* 0xc2fc00002400780b */ /* 0x000fe20003fae000 */
[----:B------:R-:W0:Y:S02]  /*1170*/  MUFU.EX2 R23, R28 ;  /* 0x0000001c00177308 */ /* 0x000e240000000800 */
[----:B------:R-:W-:Y:S01]  /*1180*/  @!P4 FMUL R30, R30, 0.5 ;  /* 0x3f0000001e1ec820 */ /* 0x000fe20000400000 */
[----:B-1----:R-:W-:Y:S01]  /*1190*/  FMUL R27, R27, R32 ;  /* 0x000000201b1b7220 */ /* 0x002fe20000400000 */
[----:B------:R-:W-:-:S04]  /*11a0*/  @!P6 FMUL R33, R33, 0.5 ;  /* 0x3f0000002121e820 */ /* 0x000fc80000400000 */
[----:B------:R-:W1:Y:S04]  /*11b0*/  MUFU.EX2 R32, R30 ;  /* 0x0000001e00207308 */ /* 0x000e680000000800 */
[----:B------:R-:W-:-:S04]  /*11c0*/  @!P5 FMUL R36, R36, 0.5 ;  /* 0x3f0000002424d820 */ /* 0x000fc80000400000 */
[----:B------:R-:W4:Y:S01]  /*11d0*/  MUFU.EX2 R37, R33 ;  /* 0x0000002100257308 */ /* 0x000f220000000800 */
[----:B0-----:R-:W-:-:S07]  /*11e0*/  @!P0 FMUL R23, R23, R23 ;  /* 0x0000001717178220 */ /* 0x001fce0000400000 */
[----:B------:R0:W5:Y:S01]  /*11f0*/  MUFU.EX2 R28, R36 ;  /* 0x00000024001c7308 */ /* 0x0001620000000800 */
[----:B-1----:R-:W-:Y:S01]  /*1200*/  @!P4 FMUL R32, R32, R32 ;  /* 0x000000202020c220 */ /* 0x002fe20000400000 */
[----:B0-----:R-:W-:Y:S01]  /*1210*/  FADD R36, R23, 1 ;  /* 0x3f80000017247421 */ /* 0x001fe20000000000 */
[----:B----4-:R-:W-:Y:S02]  /*1220*/  @!P6 FMUL R37, R37, R37 ;  /* 0x000000252525e220 */ /* 0x010fe40000400000 */
[----:B------:R-:W-:Y:S02]  /*1230*/  FADD R23, R32, 1 ;  /* 0x3f80000020177421 */ /* 0x000fe40000000000 */
[----:B------:R-:W-:Y:S01]  /*1240*/  FSETP.GT.AND P4, PT, R36, 8.50705917302346158658e+37, PT ;  /* 0x7e8000002400780b */ /* 0x000fe20003f84000 */
[----:B------:R-:W-:Y:S01]  /*1250*/  FADD R32, R37, 1 ;  /* 0x3f80000025207421 */ /* 0x000fe20000000000 */
[----:B-----5:R-:W-:Y:S01]  /*1260*/  @!P5 FMUL R28, R28, R28 ;  /* 0x0000001c1c1cd220 */ /* 0x020fe20000400000 */
[----:B------:R-:W-:-:S03]  /*1270*/  FSETP.GT.AND P0, PT, R23, 8.50705917302346158658e+37, PT ;  /* 0x7e8000001700780b */ /* 0x000fc60003f04000 */
[----:B------:R-:W-:Y:S01]  /*1280*/  FADD R28, R28, 1 ;  /* 0x3f8000001c1c7421 */ /* 0x000fe20000000000 */
[----:B------:R-:W-:-:S04]  /*1290*/  FSETP.GT.AND P5, PT, R32, 8.50705917302346158658e+37, PT ;  /* 0x7e8000002000780b */ /* 0x000fc80003fa4000 */
[----:B------:R-:W-:Y:S02]  /*12a0*/  FSETP.GT.AND P6, PT, R28, 8.50705917302346158658e+37, PT ;  /* 0x7e8000001c00780b */ /* 0x000fe40003fc4000 */
[----:B------:R-:W-:-:S04]  /*12b0*/  @P4 FMUL R36, R36, 0.25 ;  /* 0x3e80000024244820 */ /* 0x000fc80000400000 */
[----:B------:R-:W0:Y:S01]  /*12c0*/  MUFU.RCP R30, R36 ;  /* 0x00000024001e7308 */ /* 0x000e220000001000 */
[----:B------:R-:W-:Y:S02]  /*12d0*/  @P0 FMUL R23, R23, 0.25 ;  /* 0x3e80000017170820 */ /* 0x000fe40000400000 */
[----:B------:R-:W-:Y:S01]  /*12e0*/  @P5 FMUL R32, R32, 0.25 ;  /* 0x3e80000020205820 */ /* 0x000fe20000400000 */
[----:B------:R-:W-:Y:S01]  /*12f0*/  FMUL R20, R20, R27 ;  /* 0x0000001b14147220 */ /* 0x000fe20000400000 */
[----:B------:R-:W-:Y:S02]  /*1300*/  FSEL R27, R3, 1, P4 ;  /* 0x3f800000031b7808 */ /* 0x000fe40002000000 */
[----:B------:R-:W-:Y:S01]  /*1310*/  @P6 FMUL R28, R28, 0.25 ;  /* 0x3e8000001c1c6820 */ /* 0x000fe20000400000 */
[----:B------:R-:W1:Y:S08]  /*1320*/  MUFU.RCP R23, R23 ;  /* 0x0000001700177308 */ /* 0x000e700000001000 */
[----:B------:R-:W4:Y:S01]  /*1330*/  MUFU.RCP R32, R32 ;  /* 0x0000002000207308 */ /* 0x000f220000001000 */
[----:B0-----:R-:W-:-:S07]  /*1340*/  FMUL R30, R30, R27 ;  /* 0x0000001b1e1e7220 */ /* 0x001fce0000400000 */
[----:B------:R-:W0:Y:S01]  /*1350*/  MUFU.RCP R28, R28 ;  /* 0x0000001c001c7308 */ /* 0x000e220000001000 */
[----:B------:R-:W-:Y:S01]  /*1360*/  FMUL R27, R21, R30 ;  /* 0x0000001e151b7220 */ /* 0x000fe20000400000 */
[C---:B------:R-:W-:Y:S02]  /*1370*/  FSEL R30, R3.reuse, 1, P0 ;  /* 0x3f800000031e7808 */ /* 0x040fe40000000000 */
[----:B------:R-:W-:-:S03]  /*1380*/  FSEL R21, R3, 1, P5 ;  /* 0x3f80000003157808 */ /* 0x000fc60002800000 */
[----:B-1----:R-:W-:Y:S01]  /*1390*/  FMUL R30, R23, R30 ;  /* 0x0000001e171e7220 */ /* 0x002fe20000400000 */
[----:B------:R-:W-:Y:S01]  /*13a0*/  FSEL R23, R3, 1, P6 ;  /* 0x3f80000003177808 */ /* 0x000fe20003000000 */
[----:B----4-:R-:W-:Y:S02]  /*13b0*/  FMUL R21, R32, R21 ;  /* 0x0000001520157220 */ /* 0x010fe40000400000 */
[----:B------:R-:W-:Y:S01]  /*13c0*/  FMUL R25, R25, R30 ;  /* 0x0000001e19197220 */ /* 0x000fe20000400000 */
[----:B--2---:R-:W-:Y:S01]  /*13d0*/  SHF.L.U32 R33, R12, 0x10, RZ ;  /* 0x000000100c217819 */ /* 0x004fe200000006ff */
[----:B0-----:R-:W-:Y:S01]  /*13e0*/  FMUL R30, R28, R23 ;  /* 0x000000171c1e7220 */ /* 0x001fe20000400000 */
[----:B------:R-:W-:Y:S01]  /*13f0*/  FMUL R23, R0, R21 ;  /* 0x0000001500177220 */ /* 0x000fe20000400000 */
[----:B---3--:R-:W-:Y:S02]  /*1400*/  SHF.L.U32 R0, R8, 0x10, RZ ;  /* 0x0000001008007819 */ /* 0x008fe400000006ff */
[----:B------:R-:W-:-:S02]  /*1410*/  SHF.L.U32 R32, R13, 0x10, RZ ;  /* 0x000000100d207819 */ /* 0x000fc400000006ff */
[----:B------:R-:W-:Y:S02]  /*1420*/  SHF.L.U32 R37, R9, 0x10, RZ ;  /* 0x0000001009257819 */ /* 0x000fe400000006ff */
[----:B------:R-:W-:Y:S01]  /*1430*/  PRMT R12, R12, 0x7632, R12 ;  /* 0x000076320c0c7816 */ /* 0x000fe2000000000c */
[----:B------:R-:W-:Y:S01]  /*1440*/  FADD R33, R33, R0 ;  /* 0x0000000021217221 */ /* 0x000fe20000000000 */
[----:B------:R-:W-:Y:S01]  /*1450*/  PRMT R8, R8, 0x7632, R8 ;  /* 0x0000763208087816 */ /* 0x000fe20000000008 */
[----:B------:R-:W-:Y:S01]  /*1460*/  FADD R32, R32, R37 ;  /* 0x0000002520207221 */ /* 0x000fe20000000000 */
[----:B------:R-:W-:Y:S01]  /*1470*/  SHF.L.U32 R0, R12, 0x10, RZ ;  /* 0x000000100c007819 */ /* 0x000fe200000006ff */
[----:B------:R-:W-:Y:S01]  /*1480*/  FMUL R21, R29, R30 ;  /* 0x0000001e1d157220 */ /* 0x000fe20000400000 */
[----:B------:R-:W-:Y:S02]  /*1490*/  SHF.L.U32 R12, R14, 0x10, RZ ;  /* 0x000000100e0c7819 */ /* 0x000fe400000006ff */
[----:B------:R-:W-:-:S02]  /*14a0*/  SHF.L.U32 R37, R10, 0x10, RZ ;  /* 0x000000100a257819 */ /* 0x000fc400000006ff */
[----:B------:R-:W-:Y:S01]  /*14b0*/  SHF.L.U32 R29, R8, 0x10, RZ ;  /* 0x00000010081d7819 */ /* 0x000fe200000006ff */
[----:B------:R-:W-:Y:S02]  /*14c0*/  FFMA R8, R33, -1.7020000219345092773, RZ ;  /* 0xbfd9db2321087823 */ /* 0x000fe400000000ff */
[----:B------:R-:W-:Y:S01]  /*14d0*/  FADD R12, R12, R37 ;  /* 0x000000250c0c7221 */ /* 0x000fe20000000000 */
[----:B------:R-:W-:Y:S01]  /*14e0*/  FFMA R30, R32, -1.7020000219345092773, RZ ;  /* 0xbfd9db23201e7823 */ /* 0x000fe200000000ff */
[----:B------:R-:W-:Y:S01]  /*14f0*/  FADD R0, R0, R29 ;  /* 0x0000001d00007221 */ /* 0x000fe20000000000 */
[----:B------:R-:W-:Y:S01]  /*1500*/  FMUL R29, R8, 1.4426950216293334961 ;  /* 0x3fb8aa3b081d7820 */ /* 0x000fe20000400000 */
[----:B------:R-:W-:Y:S01]  /*1510*/  FFMA R28, R12, -1.7020000219345092773, RZ ;  /* 0xbfd9db230c1c7823 */ /* 0x000fe200000000ff */
[----:B------:R-:W-:-:S03]  /*1520*/  FMUL R30, R30, 1.4426950216293334961 ;  /* 0x3fb8aa3b1e1e7820 */ /* 0x000fc60000400000 */
[----:B------:R-:W-:Y:S01]  /*1530*/  FSETP.GEU.AND P4, PT, R29, -126, PT ;  /* 0xc2fc00001d00780b */ /* 0x000fe20003f8e000 */
[----:B------:R-:W-:Y:S01]  /*1540*/  FMUL R28, R28, 1.4426950216293334961 ;  /* 0x3fb8aa3b1c1c7820 */ /* 0x000fe20000400000 */
[----:B------:R-:W-:-:S04]  /*1550*/  FSETP.GEU.AND P6, PT, R30, -126, PT ;  /* 0xc2fc00001e00780b */ /* 0x000fc80003fce000 */
[----:B------:R-:W-:Y:S02]  /*1560*/  FSETP.GEU.AND P5, PT, R28, -126, PT ;  /* 0xc2fc00001c00780b */ /* 0x000fe40003fae000 */
[----:B------:R-:W-:-:S05]  /*1570*/  IADD3 R2, R2, 0xc00, RZ ;  /* 0x00000c0002027810 */ /* 0x000fca0007ffe0ff */
[----:B------:R-:W-:Y:S01]  /*1580*/  @!P4 FMUL R29, R29, 0.5 ;  /* 0x3f0000001d1dc820 */ /* 0x000fe20000400000 */
[----:B------:R-:W-:Y:S01]  /*1590*/  IMAD.HI R8, R2, 0x2aaaaaab, RZ ;  /* 0x2aaaaaab02087827 */ /* 0x000fe200078e02ff */
[----:B------:R-:W-:-:S04]  /*15a0*/  @!P6 FMUL R30, R30, 0.5 ;  /* 0x3f0000001e1ee820 */ /* 0x000fc80000400000 */
[----:B------:R-:W0:Y:S01]  /*15b0*/  MUFU.EX2 R29, R29 ;  /* 0x0000001d001d7308 */ /* 0x000e220000000800 */
[----:B------:R-:W-:Y:S01]  /*15c0*/  @!P5 FMUL R28, R28, 0.5 ;  /* 0x3f0000001c1cd820 */ /* 0x000fe20000400000 */
[----:B------:R-:W-:-:S06]  /*15d0*/  SHF.R.U32.HI R37, RZ, 0x1f, R8 ;  /* 0x0000001fff257819 */ /* 0x000fcc0000011608 */
[----:B------:R-:W1:Y:S01]  /*15e0*/  MUFU.EX2 R30, R30 ;  /* 0x0000001e001e7308 */ /* 0x000e620000000800 */
[----:B------:R-:W-:Y:S02]  /*15f0*/  LEA.HI R37, R8, R37, RZ, 0x17 ;  /* 0x0000002508257211 */ /* 0x000fe400078fb8ff */
[----:B------:R-:W-:-:S05]  /*1600*/  PRMT R13, R13, 0x7632, R13 ;  /* 0x000076320d0d7816 */ /* 0x000fca000000000d */
[----:B------:R-:W2:Y:S01]  /*1610*/  MUFU.EX2 R28, R28 ;  /* 0x0000001c001c7308 */ /* 0x000ea20000000800 */
[----:B------:R-:W-:Y:S01]  /*1620*/  PRMT R9, R9, 0x7632, R9 ;  /* 0x0000763209097816 */ /* 0x000fe20000000009 */
[----:B------:R-:W-:Y:S01]  /*1630*/  IMAD R8, R37, -0xc00, R2 ;  /* 0xfffff40025087824 */ /* 0x000fe200078e0202 */
[----:B------:R-:W-:Y:S02]  /*1640*/  ISETP.GE.AND P0, PT, R2, 0x39c00, PT ;  /* 0x00039c000200780c */ /* 0x000fe40003f06270 */
[----:B------:R-:W-:Y:S02]  /*1650*/  SHF.L.U32 R2, R13, 0x10, RZ ;  /* 0x000000100d027819 */ /* 0x000fe400000006ff */
[----:B------:R-:W-:Y:S01]  /*1660*/  SHF.L.U32 R9, R9, 0x10, RZ ;  /* 0x0000001009097819 */ /* 0x000fe200000006ff */
[----:B0-----:R-:W-:Y:S01]  /*1670*/  @!P4 FMUL R29, R29, R29 ;  /* 0x0000001d1d1dc220 */ /* 0x001fe20000400000 */
[----:B-1----:R-:W-:Y:S01]  /*1680*/  @!P6 FMUL R30, R30, R30 ;  /* 0x0000001e1e1ee220 */ /* 0x002fe20000400000 */
[----:B------:R-:W-:-:S02]  /*1690*/  PRMT R10, R10, 0x7632, R10 ;  /* 0x000076320a0a7816 */ /* 0x000fc4000000000a */
[----:B------:R-:W-:Y:S01]  /*16a0*/  FADD R2, R2, R9 ;  /* 0x0000000902027221 */ /* 0x000fe20000000000 */
[----:B------:R-:W-:Y:S01]  /*16b0*/  FADD R9, R29, 1 ;  /* 0x3f8000001d097421 */ /* 0x000fe20000000000 */
[----:B------:R-:W-:Y:S01]  /*16c0*/  FADD R13, R30, 1 ;  /* 0x3f8000001e0d7421 */ /* 0x000fe20000000000 */
[----:B--2---:R-:W-:Y:S01]  /*16d0*/  @!P5 FMUL R28, R28, R28 ;  /* 0x0000001c1c1cd220 */ /* 0x004fe20000400000 */
[----:B------:R-:W-:Y:S02]  /*16e0*/  SHF.L.U32 R29, R10, 0x10, RZ ;  /* 0x000000100a1d7819 */ /* 0x000fe400000006ff */
[----:B------:R-:W-:Y:S01]  /*16f0*/  FSETP.GT.AND P4, PT, R9, 8.50705917302346158658e+37, PT ;  /* 0x7e8000000900780b */ /* 0x000fe20003f84000 */
[----:B------:R-:W-:Y:S01]  /*1700*/  FADD R10, R28, 1 ;  /* 0x3f8000001c0a7421 */ /* 0x000fe20000000000 */
[----:B------:R-:W-:Y:S02]  /*1710*/  FSETP.GT.AND P5, PT, R13, 8.50705917302346158658e+37, PT ;  /* 0x7e8000000d00780b */ /* 0x000fe40003fa4000 */
[----:B------:R-:W-:-:S02]  /*1720*/  PRMT R14, R14, 0x7632, R14 ;  /* 0x000076320e0e7816 */ /* 0x000fc4000000000e */
[----:B------:R-:W-:Y:S02]  /*1730*/  FSETP.GT.AND P6, PT, R10, 8.50705917302346158658e+37, PT ;  /* 0x7e8000000a00780b */ /* 0x000fe40003fc4000 */
[----:B------:R-:W-:Y:S02]  /*1740*/  SHF.L.U32 R14, R14, 0x10, RZ ;  /* 0x000000100e0e7819 */ /* 0x000fe400000006ff */
[----:B------:R-:W-:-:S03]  /*1750*/  SHF.L.U32 R28, R15, 0x10, RZ ;  /* 0x000000100f1c7819 */ /* 0x000fc600000006ff */
[----:B------:R-:W-:Y:S01]  /*1760*/  @P4 FMUL R9, R9, 0.25 ;  /* 0x3e80000009094820 */ /* 0x000fe20000400000 */
[----:B------:R-:W-:Y:S01]  /*1770*/  FADD R29, R14, R29 ;  /* 0x0000001d0e1d7221 */ /* 0x000fe20000000000 */
[----:B------:R-:W-:Y:S01]  /*1780*/  @P5 FMUL R13, R13, 0.25 ;  /* 0x3e8000000d0d5820 */ /* 0x000fe20000400000 */
[----:B------:R-:W-:Y:S01]  /*1790*/  PRMT R15, R15, 0x7632, R15 ;  /* 0x000076320f0f7816 */ /* 0x000fe2000000000f */
[----:B------:R0:W1:Y:S02]  /*17a0*/  MUFU.RCP R14, R9 ;  /* 0x00000009000e7308 */ /* 0x0000640000001000 */
[----:B------:R-:W-:Y:S01]  /*17b0*/  @P6 FMUL R10, R10, 0.25 ;  /* 0x3e8000000a0a6820 */ /* 0x000fe20000400000 */
[----:B------:R-:W-:-:S05]  /*17c0*/  SHF.L.U32 R30, R15, 0x10, RZ ;  /* 0x000000100f1e7819 */ /* 0x000fca00000006ff */
[----:B------:R-:W2:Y:S01]  /*17d0*/  MUFU.RCP R13, R13 ;  /* 0x0000000d000d7308 */ /* 0x000ea20000001000 */
[----:B0-----:R-:W-:-:S07]  /*17e0*/  FSEL R9, R3, 1, P4 ;  /* 0x3f80000003097808 */ /* 0x001fce0002000000 */
[----:B------:R-:W0:Y:S01]  /*17f0*/  MUFU.RCP R15, R10 ;  /* 0x0000000a000f7308 */ /* 0x000e220000001000 */
[C---:B------:R-:W-:Y:S01]  /*1800*/  SHF.L.U32 R37, R11.reuse, 0x10, RZ ;  /* 0x000000100b257819 */ /* 0x040fe200000006ff */
[----:B-1----:R-:W-:Y:S01]  /*1810*/  FMUL R14, R14, R9 ;  /* 0x000000090e0e7220 */ /* 0x002fe20000400000 */
[----:B------:R-:W-:Y:S02]  /*1820*/  PRMT R11, R11, 0x7632, R11 ;  /* 0x000076320b0b7816 */ /* 0x000fe4000000000b */
[C---:B------:R-:W-:Y:S02]  /*1830*/  FSEL R36, R3.reuse, 1, P5 ;  /* 0x3f80000003247808 */ /* 0x040fe40002800000 */
[----:B------:R-:W-:Y:S02]  /*1840*/  FSEL R9, R3, 1, P6 ;  /* 0x3f80000003097808 */ /* 0x000fe40003000000 */
[----:B------:R-:W-:Y:S01]  /*1850*/  SHF.L.U32 R11, R11, 0x10, RZ ;  /* 0x000000100b0b7819 */ /* 0x000fe200000006ff */
[----:B--2---:R-:W-:Y:S01]  /*1860*/  FMUL R13, R13, R36 ;  /* 0x000000240d0d7220 */ /* 0x004fe20000400000 */
[----:B------:R-:W-:Y:S01]  /*1870*/  FADD R28, R28, R37 ;  /* 0x000000251c1c7221 */ /* 0x000fe20000000000 */
[----:B------:R-:W-:Y:S01]  /*1880*/  IMAD.WIDE R36, R8, R31, c[0x0][0x168] ;  /* 0x00005a0008247625 */ /* 0x000fe200078e021f */
[----:B0-----:R-:W-:Y:S01]  /*1890*/  FMUL R15, R15, R9 ;  /* 0x000000090f0f7220 */ /* 0x001fe20000400000 */
[----:B------:R-:W-:Y:S01]  /*18a0*/  FADD R30, R30, R11 ;  /* 0x0000000b1e1e7221 */ /* 0x000fe20000000000 */
[----:B------:R-:W-:Y:S01]  /*18b0*/  FMUL R33, R33, R14 ;  /* 0x0000000e21217220 */ /* 0x000fe20000400000 */
[----:B------:R-:W-:Y:S01]  /*18c0*/  FMUL R32, R32, R13 ;  /* 0x0000000d20207220 */ /* 0x000fe20000400000 */
[----:B------:R-:W-:Y:S01]  /*18d0*/  FMUL R31, R12, R15 ;  /* 0x0000000f0c1f7220 */ /* 0x000fe20000400000 */
[----:B------:R-:W-:Y:S01]  /*18e0*/  CS2R R8, SRZ ;  /* 0x0000000000087805 */ /* 0x000fe2000001ff00 */
[----:B------:R-:W-:Y:S01]  /*18f0*/  CS2R R10, SRZ ;  /* 0x00000000000a7805 */ /* 0x000fe2000001ff00 */
[----:B------:R-:W-:Y:S01]  /*1900*/  CS2R R12, SRZ ;  /* 0x00000000000c7805 */ /* 0x000fe2000001ff00 */
[----:B------:R-:W-:-:S04]  /*1910*/  CS2R R14, SRZ ;  /* 0x00000000000e7805 */ /* 0x000fc8000001ff00 */
[----:B------:R0:W2:Y:S04]  /*1920*/  @!P0 LDG.E.EL.128 R8, [R36.64] ;  /* 0x0000000424088981 */ /* 0x0000a8000c2e1d00 */
[----:B------:R-:W3:Y:S01]  /*1930*/  @!P0 LDG.E.128 R12, [R34.64+0x1800] ;  /* 0x00180004220c8981 */ /* 0x000ee2000c1e1d00 */
[----:B------:R-:W-:Y:S01]  /*1940*/  F2FP.BF16.PACK_AB R17, R17, R6 ;  /* 0x000000061111723e */ /* 0x000fe200000010ff */
[----:B------:R-:W-:Y:S01]  /*1950*/  FFMA R6, R28, -1.7020000219345092773, RZ ;  /* 0xbfd9db231c067823 */ /* 0x000fe200000000ff */
[----:B------:R-:W-:-:S03]  /*1960*/  F2FP.BF16.PACK_AB R18, R7, R18 ;  /* 0x000000120712723e */ /* 0x000fc600000010ff */
[----:B------:R-:W-:Y:S01]  /*1970*/  FMUL R7, R6, 1.4426950216293334961 ;  /* 0x3fb8aa3b06077820 */ /* 0x000fe20000400000 */
[----:B------:R-:W-:Y:S01]  /*1980*/  FFMA R6, R0, -1.7020000219345092773, RZ ;  /* 0xbfd9db2300067823 */ /* 0x000fe200000000ff */
[----:B------:R-:W-:-:S03]  /*1990*/  F2FP.BF16.PACK_AB R16, R16, R19 ;  /* 0x000000131010723e */ /* 0x000fc600000010ff */
[----:B------:R-:W-:Y:S01]  /*19a0*/  FMUL R19, R6, 1.4426950216293334961 ;  /* 0x3fb8aa3b06137820 */ /* 0x000fe20000400000 */
[----:B------:R-:W-:-:S04]  /*19b0*/  FSETP.GEU.AND P5, PT, R7, -126, PT ;  /* 0xc2fc00000700780b */ /* 0x000fc80003fae000 */
[----:B------:R-:W-:-:S09]  /*19c0*/  FSETP.GEU.AND P4, PT, R19, -126, PT ;  /* 0xc2fc00001300780b */ /* 0x000fd20003f8e000 */
[----:B------:R-:W-:-:S04]  /*19d0*/  @!P5 FMUL R7, R7, 0.5 ;  /* 0x3f0000000707d820 */ /* 0x000fc80000400000 */
[----:B------:R-:W-:Y:S01]  /*19e0*/  @!P4 FMUL R19, R19, 0.5 ;  /* 0x3f0000001313c820 */ /* 0x000fe20000400000 */
[----:B0-----:R-:W0:Y:S08]  /*19f0*/  MUFU.EX2 R36, R7 ;  /* 0x0000000700247308 */ /* 0x001e300000000800 */
[----:B------:R-:W1:Y:S01]  /*1a00*/  MUFU.EX2 R6, R19 ;  /* 0x0000001300067308 */ /* 0x000e620000000800 */
[----:B0-----:R-:W-:-:S04]  /*1a10*/  @!P5 FMUL R36, R36, R36 ;  /* 0x000000242424d220 */ /* 0x001fc80000400000 */
[----:B------:R-:W-:Y:S01]  /*1a20*/  FADD R37, R36, 1 ;  /* 0x3f80000024257421 */ /* 0x000fe20000000000 */
[----:B-1----:R-:W-:-:S04]  /*1a30*/  @!P4 FMUL R6, R6, R6 ;  /* 0x000000060606c220 */ /* 0x002fc80000400000 */
[----:B------:R-:W-:Y:S01]  /*1a40*/  FADD R36, R6, 1 ;  /* 0x3f80000006247421 */ /* 0x000fe20000000000 */
[----:B------:R-:W-:-:S04]  /*1a50*/  FSETP.GT.AND P5, PT, R37, 8.50705917302346158658e+37, PT ;  /* 0x7e8000002500780b */ /* 0x000fc80003fa4000 */
[----:B------:R-:W-:-:S09]  /*1a60*/  FSETP.GT.AND P4, PT, R36, 8.50705917302346158658e+37, PT ;  /* 0x7e8000002400780b */ /* 0x000fd20003f84000 */
[----:B------:R-:W-:-:S04]  /*1a70*/  @P5 FMUL R37, R37, 0.25 ;  /* 0x3e80000025255820 */ /* 0x000fc80000400000 */
[----:B------:R-:W-:Y:S01]  /*1a80*/  @P4 FMUL R36, R36, 0.25 ;  /* 0x3e80000024244820 */ /* 0x000fe20000400000 */
[----:B------:R-:W0:Y:S08]  /*1a90*/  MUFU.RCP R6, R37 ;  /* 0x0000002500067308 */ /* 0x000e300000001000 */
[----:B------:R-:W1:Y:S01]  /*1aa0*/  MUFU.RCP R7, R36 ;  /* 0x0000002400077308 */ /* 0x000e620000001000 */
[----:B------:R-:W-:-:S02]  /*1ab0*/  F2FP.BF16.PACK_AB R19, R4, R5 ;  /* 0x000000050413723e */ /* 0x000fc400000010ff */
[----:B------:R-:W-:Y:S02]  /*1ac0*/  F2FP.BF16.PACK_AB R5, R25, R24 ;  /* 0x000000181905723e */ /* 0x000fe400000010ff */
[C---:B------:R-:W-:Y:S02]  /*1ad0*/  FSEL R25, R3.reuse, 1, P5 ;  /* 0x3f80000003197808 */ /* 0x040fe40002800000 */
[----:B------:R-:W-:Y:S02]  /*1ae0*/  FSEL R24, R3, 1, P4 ;  /* 0x3f80000003187808 */ /* 0x000fe40002000000 */
[----:B------:R-:W-:Y:S01]  /*1af0*/  F2FP.BF16.PACK_AB R4, R27, R26 ;  /* 0x0000001a1b04723e */ /* 0x000fe200000010ff */
[----:B0-----:R-:W-:Y:S01]  /*1b00*/  FMUL R27, R6, R25 ;  /* 0x00000019061b7220 */ /* 0x001fe20000400000 */
[----:B------:R-:W-:Y:S01]  /*1b10*/  F2FP.BF16.PACK_AB R6, R23, R22 ;  /* 0x000000161706723e */ /* 0x000fe200000010ff */
[----:B-1----:R-:W-:Y:S01]  /*1b20*/  FMUL R25, R7, R24 ;  /* 0x0000001807197220 */ /* 0x002fe20000400000 */
[----:B------:R-:W-:-:S03]  /*1b30*/  F2FP.BF16.PACK_AB R7, R21, R20 ;  /* 0x000000141507723e */ /* 0x000fc600000010ff */
[----:B------:R-:W-:Y:S02]  /*1b40*/  FMUL R20, R0, R25 ;  /* 0x0000001900147220 */ /* 0x000fe40000400000 */
[----:B------:R-:W-:Y:S01]  /*1b50*/  @!P3 STG.E.128 [R34.64+0x800], R4 ;  /* 0x000800042200b986 */ /* 0x000fe2000c101d04 */
[----:B------:R-:W-:Y:S01]  /*1b60*/  FFMA R23, R2, -1.7020000219345092773, RZ ;  /* 0xbfd9db2302177823 */ /* 0x000fe200000000ff */
[----:B------:R-:W-:Y:S02]  /*1b70*/  FFMA R24, R29, -1.7020000219345092773, RZ ;  /* 0xbfd9db231d187823 */ /* 0x000fe400000000ff */
[----:B------:R0:W-:Y:S01]  /*1b80*/  @!P2 STG.E.128 [R34.64], R16 ;  /* 0x000000102200a986 */ /* 0x0001e2000c101d04 */
[----:B------:R-:W-:Y:S01]  /*1b90*/  FMUL R23, R23, 1.4426950216293334961 ;  /* 0x3fb8aa3b17177820 */ /* 0x000fe20000400000 */
[----:B------:R-:W-:-:S04]  /*1ba0*/  FMUL R24, R24, 1.4426950216293334961 ;  /* 0x3fb8aa3b18187820 */ /* 0x000fc80000400000 */
[----:B------:R-:W-:Y:S02]  /*1bb0*/  FSETP.GEU.AND P2, PT, R23, -126, PT ;  /* 0xc2fc00001700780b */ /* 0x000fe40003f4e000 */
[----:B------:R-:W-:Y:S01]  /*1bc0*/  FSETP.GEU.AND P4, PT, R24, -126, PT ;  /* 0xc2fc00001800780b */ /* 0x000fe20003f8e000 */
[----:B0-----:R-:W-:-:S04]  /*1bd0*/  FFMA R17, R30, -1.7020000219345092773, RZ ;  /* 0xbfd9db231e117823 */ /* 0x001fc800000000ff */
[----:B------:R-:W-:-:S05]  /*1be0*/  FMUL R17, R17, 1.4426950216293334961 ;  /* 0x3fb8aa3b11117820 */ /* 0x000fca0000400000 */
[----:B------:R-:W-:Y:S01]  /*1bf0*/  FSETP.GEU.AND P5, PT, R17, -126, PT ;  /* 0xc2fc00001100780b */ /* 0x000fe20003fae000 */
[----:B------:R-:W-:Y:S02]  /*1c00*/  @!P2 FMUL R23, R23, 0.5 ;  /* 0x3f0000001717a820 */ /* 0x000fe40000400000 */
[----:B------:R-:W-:-:S04]  /*1c10*/  @!P4 FMUL R24, R24, 0.5 ;  /* 0x3f0000001818c820 */ /* 0x000fc80000400000 */
[----:B------:R-:W0:Y:S06]  /*1c20*/  MUFU.EX2 R23, R23 ;  /* 0x0000001700177308 */ /* 0x000e2c0000000800 */
[----:B------:R-:W-:Y:S02]  /*1c30*/  @!P5 FMUL R17, R17, 0.5 ;  /* 0x3f0000001111d820 */ /* 0x000fe40000400000 */
[----:B------:R-:W1:Y:S08]  /*1c40*/  MUFU.EX2 R24, R24 ;  /* 0x0000001800187308 */ /* 0x000e700000000800 */
[----:B------:R-:W4:Y:S01]  /*1c50*/  MUFU.EX2 R17, R17 ;  /* 0x0000001100117308 */ /* 0x000f220000000800 */
[----:B0-----:R-:W-:Y:S01]  /*1c60*/  @!P2 FMUL R23, R23, R23 ;  /* 0x000000171717a220 */ /* 0x001fe20000400000 */
[----:B-1----:R-:W-:-:S04]  /*1c70*/  @!P4 FMUL R24, R24, R24 ;  /* 0x000000181818c220 */ /* 0x002fc80000400000 */
[----:B------:R-:W-:Y:S01]  /*1c80*/  FADD R24, R24, 1 ;  /* 0x3f80000018187421 */ /* 0x000fe20000000000 */
[----:B----4-:R-:W-:-:S04]  /*1c90*/  @!P5 FMUL R17, R17, R17 ;  /* 0x000000111111d220 */ /* 0x010fc80000400000 */
[----:B------:R-:W-:Y:S01]  /*1ca0*/  FSETP.GT.AND P4, PT, R24, 8.50705917302346158658e+37, PT ;  /* 0x7e8000001800780b */ /* 0x000fe20003f84000 */
[----:B------:R-:W-:-:S05]  /*1cb0*/  FADD R23, R23, 1 ;  /* 0x3f80000017177421 */ /* 0x000fca0000000000 */
[----:B------:R-:W-:-:S07]  /*1cc0*/  FSETP.GT.AND P6, PT, R23, 8.50705917302346158658e+37, PT ;  /* 0x7e8000001700780b */ /* 0x000fce0003fc4000 */
[----:B------:R-:W-:-:S06]  /*1cd0*/  @P4 FMUL R24, R24, 0.25 ;  /* 0x3e80000018184820 */ /* 0x000fcc0000400000 */
[----:B------:R-:W-:Y:S01]  /*1ce0*/  @P6 FMUL R23, R23, 0.25 ;  /* 0x3e80000017176820 */ /* 0x000fe20000400000 */
[----:B--2---:R-:W-:Y:S02]  /*1cf0*/  SHF.L.U32 R26, R8, 0x10, RZ ;  /* 0x00000010081a7819 */ /* 0x004fe400000006ff */
[C---:B---3--:R-:W-:Y:S02]  /*1d00*/  SHF.L.U32 R25, R12.reuse, 0x10, RZ ;  /* 0x000000100c197819 */ /* 0x048fe400000006ff */
[----:B------:R-:W-:-:S03]  /*1d10*/  PRMT R18, R12, 0x7632, R18 ;  /* 0x000076320c127816 */ /* 0x000fc60000000012 */
[----:B------:R-:W-:-:S04]  /*1d20*/  FADD R7, R25, R26 ;  /* 0x0000001a19077221 */ /* 0x000fc80000000000 */
[----:B------:R-:W-:-:S04]  /*1d30*/  FFMA R12, R7, -1.7020000219345092773, RZ ;  /* 0xbfd9db23070c7823 */ /* 0x000fc800000000ff */
[----:B------:R-:W-:-:S05]  /*1d40*/  FMUL R12, R12, 1.4426950216293334961 ;  /* 0x3fb8aa3b0c0c7820 */ /* 0x000fca0000400000 */
[----:B------:R-:W-:Y:S02]  /*1d50*/  FSETP.GEU.AND P3, PT, R12, -126, PT ;  /* 0xc2fc00000c00780b */ /* 0x000fe40003f6e000 */
[----:B------:R-:W-:Y:S02]  /*1d60*/  PRMT R21, R8, 0x7632, R21 ;  /* 0x0000763208157816 */ /* 0x000fe40000000015 */
[C---:B------:R-:W-:Y:S02]  /*1d70*/  PRMT R22, R9.reuse, 0x7632, R22 ;  /* 0x0000763209167816 */ /* 0x040fe40000000016 */
[----:B------:R-:W-:Y:S02]  /*1d80*/  SHF.L.U32 R8, R9, 0x10, RZ ;  /* 0x0000001009087819 */ /* 0x000fe400000006ff */
[----:B------:R-:W-:Y:S02]  /*1d90*/  SHF.L.U32 R9, R11, 0x10, RZ ;  /* 0x000000100b097819 */ /* 0x000fe400000006ff */
[----:B------:R-:W-:-:S02]  /*1da0*/  SHF.L.U32 R6, R15, 0x10, RZ ;  /* 0x000000100f067819 */ /* 0x000fc400000006ff */
[----:B------:R-:W-:Y:S02]  /*1db0*/  PRMT R4, R13, 0x7632, R4 ;  /* 0x000076320d047816 */ /* 0x000fe40000000004 */
[----:B------:R-:W-:Y:S02]  /*1dc0*/  SHF.L.U32 R18, R18, 0x10, RZ ;  /* 0x0000001012127819 */ /* 0x000fe400000006ff */
[----:B------:R-:W-:Y:S01]  /*1dd0*/  SHF.L.U32 R21, R21, 0x10, RZ ;  /* 0x0000001015157819 */ /* 0x000fe200000006ff */
[----:B------:R-:W-:Y:S01]  /*1de0*/  @!P3 FMUL R12, R12, 0.5 ;  /* 0x3f0000000c0cb820 */ /* 0x000fe20000400000 */
[----:B------:R-:W-:Y:S01]  /*1df0*/  SHF.L.U32 R13, R13, 0x10, RZ ;  /* 0x000000100d0d7819 */ /* 0x000fe200000006ff */
[----:B------:R-:W-:Y:S01]  /*1e00*/  FADD R9, R6, R9 ;  /* 0x0000000906097221 */ /* 0x000fe20000000000 */
[----:B------:R-:W-:Y:S01]  /*1e10*/  PRMT R16, R10, 0x7632, R16 ;  /* 0x000076320a107816 */ /* 0x000fe20000000010 */
[----:B------:R-:W-:Y:S01]  /*1e20*/  FADD R6, R18, R21 ;  /* 0x0000001512067221 */ /* 0x000fe20000000000 */
[----:B------:R-:W-:Y:S01]  /*1e30*/  PRMT R19, R14, 0x7632, R19 ;  /* 0x000076320e137816 */ /* 0x000fe20000000013 */
[----:B------:R-:W-:Y:S01]  /*1e40*/  FADD R8, R13, R8 ;  /* 0x000000080d087221 */ /* 0x000fe20000000000 */
[----:B------:R-:W-:Y:S01]  /*1e50*/  SHF.L.U32 R10, R10, 0x10, RZ ;  /* 0x000000100a0a7819 */ /* 0x000fe200000006ff */
[----:B------:R-:W0:Y:S01]  /*1e60*/  MUFU.EX2 R18, R12 ;  /* 0x0000000c00127308 */ /* 0x000e220000000800 */
[----:B------:R-:W-:-:S02]  /*1e70*/  SHF.L.U32 R5, R14, 0x10, RZ ;  /* 0x000000100e057819 */ /* 0x000fc400000006ff */
[----:B------:R-:W-:Y:S02]  /*1e80*/  SHF.L.U32 R4, R4, 0x10, RZ ;  /* 0x0000001004047819 */ /* 0x000fe400000006ff */
[----:B------:R-:W-:Y:S02]  /*1e90*/  SHF.L.U32 R13, R22, 0x10, RZ ;  /* 0x00000010160d7819 */ /* 0x000fe400000006ff */
[----:B------:R-:W-:Y:S02]  /*1ea0*/  PRMT R0, R11, 0x7632, R0 ;  /* 0x000076320b007816 */ /* 0x000fe40000000000 */
[----:B------:R-:W-:Y:S02]  /*1eb0*/  SHF.L.U32 R19, R19, 0x10, RZ ;  /* 0x0000001013137819 */ /* 0x000fe400000006ff */
[----:B------:R-:W-:Y:S02]  /*1ec0*/  SHF.L.U32 R16, R16, 0x10, RZ ;  /* 0x0000001010107819 */ /* 0x000fe400000006ff */
[----:B------:R-:W-:Y:S01]  /*1ed0*/  PRMT R11, R15, 0x7632, R11 ;  /* 0x000076320f0b7816 */ /* 0x000fe2000000000b */
[----:B------:R-:W-:Y:S01]  /*1ee0*/  FADD R10, R5, R10 ;  /* 0x0000000a050a7221 */ /* 0x000fe20000000000 */
[----:B------:R-:W-:Y:S01]  /*1ef0*/  FADD R5, R4, R13 ;  /* 0x0000000d04057221 */ /* 0x000fe20000000000 */
[----:B------:R-:W-:Y:S01]  /*1f00*/  FADD R4, R19, R16 ;  /* 0x0000001013047221 */ /* 0x000fe20000000000 */
[----:B------:R-:W-:Y:S01]  /*1f10*/  SHF.L.U32 R15, R11, 0x10, RZ ;  /* 0x000000100b0f7819 */ /* 0x000fe200000006ff */
[----:B------:R-:W-:Y:S01]  /*1f20*/  FFMA R11, R6, -1.7020000219345092773, RZ ;  /* 0xbfd9db23060b7823 */ /* 0x000fe200000000ff */
[----:B------:R-:W-:-:S03]  /*1f30*/  FFMA R19, R8, -1.7020000219345092773, RZ ;  /* 0xbfd9db2308137823 */ /* 0x000fc600000000ff */
[----:B------:R-:W-:Y:S01]  /*1f40*/  FMUL R25, R11, 1.4426950216293334961 ;  /* 0x3fb8aa3b0b197820 */ /* 0x000fe20000400000 */
[----:B------:R-:W-:Y:S01]  /*1f50*/  FMUL R19, R19, 1.4426950216293334961 ;  /* 0x3fb8aa3b13137820 */ /* 0x000fe20000400000 */
[----:B0-----:R-:W-:-:S03]  /*1f60*/  @!P3 FMUL R18, R18, R18 ;  /* 0x000000121212b220 */ /* 0x001fc60000400000 */
[----:B------:R-:W-:Y:S02]  /*1f70*/  FSETP.GEU.AND P2, PT, R25, -126, PT ;  /* 0xc2fc00001900780b */ /* 0x000fe40003f4e000 */
[----:B------:R-:W-:Y:S01]  /*1f80*/  FSETP.GEU.AND P3, PT, R19, -126, PT ;  /* 0xc2fc00001300780b */ /* 0x000fe20003f6e000 */
[----:B------:R-:W-:-:S05]  /*1f90*/  FADD R11, R17, 1 ;  /* 0x3f800000110b7421 */ /* 0x000fca0000000000 */
[----:B------:R-:W-:Y:S01]  /*1fa0*/  FSETP.GT.AND P5, PT, R11, 8.50705917302346158658e+37, PT ;  /* 0x7e8000000b00780b */ /* 0x000fe20003fa4000 */
[----:B------:R-:W-:-:S04]  /*1fb0*/  FFMA R21, R10, -1.7020000219345092773, RZ ;  /* 0xbfd9db230a157823 */ /* 0x000fc800000000ff */
[----:B------:R-:W-:Y:S02]  /*1fc0*/  @!P2 FMUL R25, R25, 0.5 ;  /* 0x3f0000001919a820 */ /* 0x000fe40000400000 */
[----:B------:R-:W-:Y:S01]  /*1fd0*/  @!P3 FMUL R19, R19, 0.5 ;  /* 0x3f0000001313b820 */ /* 0x000fe20000400000 */
[----:B------:R-:W-:Y:S01]  /*1fe0*/  FMUL R21, R21, 1.4426950216293334961 ;  /* 0x3fb8aa3b15157820 */ /* 0x000fe20000400000 */
[----:B------:R-:W-:Y:S01]  /*1ff0*/  FADD R18, R18, 1 ;  /* 0x3f80000012127421 */ /* 0x000fe20000000000 */
[----:B------:R-:W-:Y:S01]  /*2000*/  SHF.L.U32 R0, R0, 0x10, RZ ;  /* 0x0000001000007819 */ /* 0x000fe200000006ff */
[----:B------:R-:W0:Y:S01]  /*2010*/  MUFU.EX2 R25, R25 ;  /* 0x0000001900197308 */ /* 0x000e220000000800 */
[----:B------:R-:W-:Y:S01]  /*2020*/  FFMA R26, R9, -1.7020000219345092773, RZ ;  /* 0xbfd9db23091a7823 */ /* 0x000fe200000000ff */
[----:B------:R-:W-:Y:S01]  /*2030*/  FSEL R13, R3, 1, P4 ;  /* 0x3f800000030d7808 */ /* 0x000fe20002000000 */
[----:B------:R-:W-:Y:S01]  /*2040*/  @P5 FMUL R11, R11, 0.25 ;  /* 0x3e8000000b0b5820 */ /* 0x000fe20000400000 */
[----:B------:R-:W-:-:S04]  /*2050*/  FSEL R14, R3, 1, P5 ;  /* 0x3f800000030e7808 */ /* 0x000fc80002800000 */
[----:B------:R-:W1:Y:S01]  /*2060*/  MUFU.EX2 R19, R19 ;  /* 0x0000001300137308 */ /* 0x000e620000000800 */
[----:B------:R-:W-:Y:S01]  /*2070*/  FSETP.GEU.AND P4, PT, R21, -126, PT ;  /* 0xc2fc00001500780b */ /* 0x000fe20003f8e000 */
[----:B------:R-:W-:Y:S01]  /*2080*/  FADD R0, R15, R0 ;  /* 0x000000000f007221 */ /* 0x000fe20000000000 */
[----:B------:R-:W-:Y:S01]  /*2090*/  FSETP.GT.AND P5, PT, R18, 8.50705917302346158658e+37, PT ;  /* 0x7e8000001200780b */ /* 0x000fe20003fa4000 */
[----:B------:R-:W-:Y:S01]  /*20a0*/  FMUL R26, R26, 1.4426950216293334961 ;  /* 0x3fb8aa3b1a1a7820 */ /* 0x000fe20000400000 */
[----:B------:R-:W-:Y:S01]  /*20b0*/  FFMA R22, R5, -1.7020000219345092773, RZ ;  /* 0xbfd9db2305167823 */ /* 0x000fe200000000ff */
[----:B------:R-:W-:Y:S01]  /*20c0*/  FFMA R16, R4, -1.7020000219345092773, RZ ;  /* 0xbfd9db2304107823 */ /* 0x000fe200000000ff */
[----:B------:R-:W-:Y:S01]  /*20d0*/  FFMA R17, R0, -1.7020000219345092773, RZ ;  /* 0xbfd9db2300117823 */ /* 0x000fe200000000ff */
[----:B------:R-:W-:Y:S01]  /*20e0*/  FSEL R12, R3, 1, P6 ;  /* 0x3f800000030c7808 */ /* 0x000fe20003000000 */
[----:B------:R-:W-:Y:S01]  /*20f0*/  FMUL R22, R22, 1.4426950216293334961 ;  /* 0x3fb8aa3b16167820 */ /* 0x000fe20000400000 */
[----:B------:R-:W-:Y:S01]  /*2100*/  FSETP.GEU.AND P6, PT, R26, -126, PT ;  /* 0xc2fc00001a00780b */ /* 0x000fe20003fce000 */
[----:B------:R-:W-:Y:S01]  /*2110*/  FMUL R16, R16, 1.4426950216293334961 ;  /* 0x3fb8aa3b10107820 */ /* 0x000fe20000400000 */
[----:B------:R-:W-:Y:S01]  /*2120*/  FMUL R17, R17, 1.4426950216293334961 ;  /* 0x3fb8aa3b11117820 */ /* 0x000fe20000400000 */
[----:B------:R-:W-:Y:S01]  /*2130*/  FSEL R15, R3, 1, P5 ;  /* 0x3f800000030f7808 */ /* 0x000fe20002800000 */
[----:B------:R-:W-:Y:S01]  /*2140*/  @!P4 FMUL R21, R21, 0.5 ;  /* 0x3f0000001515c820 */ /* 0x000fe20000400000 */
[----:B0-----:R-:W-:Y:S01]  /*2150*/  @!P2 FMUL R25, R25, R25 ;  /* 0x000000191919a220 */ /* 0x001fe20000400000 */
[----:B------:R-:W-:Y:S01]  /*2160*/  @P5 FMUL R18, R18, 0.25 ;  /* 0x3e80000012125820 */ /* 0x000fe20000400000 */
[----:B-1----:R-:W-:Y:S01]  /*2170*/  @!P3 FMUL R19, R19, R19 ;  /* 0x000000131313b220 */ /* 0x002fe20000400000 */
[----:B------:R-:W-:-:S02]  /*2180*/  FSETP.GEU.AND P5, PT, R22, -126, PT ;  /* 0xc2fc00001600780b */ /* 0x000fc40003fae000 */
[----:B------:R-:W-:Y:S02]  /*2190*/  FSETP.GEU.AND P2, PT, R16, -126, PT ;  /* 0xc2fc00001000780b */ /* 0x000fe40003f4e000 */
[----:B------:R-:W-:Y:S01]  /*21a0*/  FSETP.GEU.AND P3, PT, R17, -126, PT ;  /* 0xc2fc00001100780b */ /* 0x000fe20003f6e000 */
[----:B------:R-:W0:Y:S01]  /*21b0*/  MUFU.EX2 R21, R21 ;  /* 0x0000001500157308 */ /* 0x000e220000000800 */
[----:B------:R-:W-:-:S07]  /*21c0*/  @!P6 FMUL R26, R26, 0.5 ;  /* 0x3f0000001a1ae820 */ /* 0x000fce0000400000 */
[----:B------:R-:W1:Y:S01]  /*21d0*/  MUFU.EX2 R26, R26 ;  /* 0x0000001a001a7308 */ /* 0x000e620000000800 */
[----:B------:R-:W-:Y:S01]  /*21e0*/  @!P5 FMUL R22, R22, 0.5 ;  /* 0x3f0000001616d820 */ /* 0x000fe20000400000 */
[----:B------:R-:W-:Y:S02]  /*21f0*/  @!P2 FMUL R16, R16, 0.5 ;  /* 0x3f0000001010a820 */ /* 0x000fe40000400000 */
[----:B------:R-:W-:-:S04]  /*2200*/  @!P3 FMUL R17, R17, 0.5 ;  /* 0x3f0000001111b820 */ /* 0x000fc80000400000 */
[----:B------:R-:W2:Y:S01]  /*2210*/  MUFU.EX2 R22, R22 ;  /* 0x0000001600167308 */ /* 0x000ea20000000800 */
[----:B0-----:R-:W-:Y:S01]  /*2220*/  @!P4 FMUL R21, R21, R21 ;  /* 0x000000151515c220 */ /* 0x001fe20000400000 */
[----:B------:R-:W-:-:S06]  /*2230*/  FADD R19, R19, 1 ;  /* 0x3f80000013137421 */ /* 0x000fcc0000000000 */
[----:B------:R-:W0:Y:S01]  /*2240*/  MUFU.EX2 R16, R16 ;  /* 0x0000001000107308 */ /* 0x000e220000000800 */
[----:B------:R-:W-:-:S07]  /*2250*/  FADD R21, R21, 1 ;  /* 0x3f80000015157421 */ /* 0x000fce0000000000 */
[----:B------:R-:W3:Y:S01]  /*2260*/  MUFU.EX2 R17, R17 ;  /* 0x0000001100117308 */ /* 0x000ee20000000800 */
[----:B-1----:R-:W-:Y:S01]  /*2270*/  @!P6 FMUL R26, R26, R26 ;  /* 0x0000001a1a1ae220 */ /* 0x002fe20000400000 */
[----:B------:R-:W-:Y:S02]  /*2280*/  FSETP.GT.AND P4, PT, R19, 8.50705917302346158658e+37, PT ;  /* 0x7e8000001300780b */ /* 0x000fe40003f84000 */
[----:B------:R-:W-:-:S04]  /*2290*/  FSETP.GT.AND P6, PT, R21, 8.50705917302346158658e+37, PT ;  /* 0x7e8000001500780b */ /* 0x000fc80003fc4000 */
[----:B------:R-:W1:Y:S01]  /*22a0*/  MUFU.RCP R23, R23 ;  /* 0x0000001700177308 */ /* 0x000e620000001000 */
[----:B------:R-:W-:Y:S01]  /*22b0*/  FADD R25, R25, 1 ;  /* 0x3f80000019197421 */ /* 0x000fe20000000000 */
[----:B------:R-:W-:Y:S01]  /*22c0*/  FADD R26, R26, 1 ;  /* 0x3f8000001a1a7421 */ /* 0x000fe20000000000 */
[----:B--2---:R-:W-:Y:S01]  /*22d0*/  @!P5 FMUL R22, R22, R22 ;  /* 0x000000161616d220 */ /* 0x004fe20000400000 */
[----:B0-----:R-:W-:Y:S02]  /*22e0*/  @!P2 FMUL R16, R16, R16 ;  /* 0x000000101010a220 */ /* 0x001fe40000400000 */
[----:B------:R-:W-:Y:S01]  /*22f0*/  FSETP.GT.AND P2, PT, R25, 8.50705917302346158658e+37, PT ;  /* 0x7e8000001900780b */ /* 0x000fe20003f44000 */
[----:B---3--:R-:W-:Y:S01]  /*2300*/  @!P3 FMUL R17, R17, R17 ;  /* 0x000000111111b220 */ /* 0x008fe20000400000 */
[----:B------:R-:W-:Y:S01]  /*2310*/  FSETP.GT.AND P5, PT, R26, 8.50705917302346158658e+37, PT ;  /* 0x7e8000001a00780b */ /* 0x000fe20003fa4000 */
[----:B------:R-:W-:Y:S01]  /*2320*/  FADD R22, R22, 1 ;  /* 0x3f80000016167421 */ /* 0x000fe20000000000 */
[----:B------:R-:W-:Y:S01]  /*2330*/  FADD R16, R16, 1 ;  /* 0x3f80000010107421 */ /* 0x000fe20000000000 */
[----:B------:R-:W-:Y:S01]  /*2340*/  FADD R17, R17, 1 ;  /* 0x3f80000011117421 */ /* 0x000fe20000000000 */
[----:B------:R-:W-:Y:S01]  /*2350*/  FMUL R28, R28, R27 ;  /* 0x0000001b1c1c7220 */ /* 0x000fe20000400000 */
[----:B------:R-:W-:Y:S01]  /*2360*/  @P4 FMUL R19, R19, 0.25 ;  /* 0x3e80000013134820 */ /* 0x000fe20000400000 */
[----:B------:R-:W-:Y:S01]  /*2370*/  @P6 FMUL R21, R21, 0.25 ;  /* 0x3e80000015156820 */ /* 0x000fe20000400000 */
[----:B-1----:R-:W-:Y:S01]  /*2380*/  FMUL R27, R23, R12 ;  /* 0x0000000c171b7220 */ /* 0x002fe20000400000 */
[----:B------:R-:W-:-:S02]  /*2390*/  FSEL R12, R3, 1, P4 ;  /* 0x3f800000030c7808 */ /* 0x000fc40002000000 */
[----:B------:R-:W-:Y:S02]  /*23a0*/  FSEL R36, R3, 1, P6 ;  /* 0x3f80000003247808 */ /* 0x000fe40003000000 */
[----:B------:R-:W-:Y:S02]  /*23b0*/  FSETP.GT.AND P4, PT, R22, 8.50705917302346158658e+37, PT ;  /* 0x7e8000001600780b */ /* 0x000fe40003f84000 */
[----:B------:R-:W-:Y:S02]  /*23c0*/  FSETP.GT.AND P3, PT, R16, 8.50705917302346158658e+37, PT ;  /* 0x7e8000001000780b */ /* 0x000fe40003f64000 */
[----:B------:R-:W-:Y:S01]  /*23d0*/  FSETP.GT.AND P6, PT, R17, 8.50705917302346158658e+37, PT ;  /* 0x7e8000001100780b */ /* 0x000fe20003fc4000 */
[----:B------:R-:W-:Y:S01]  /*23e0*/  @P2 FMUL R25, R25, 0.25 ;  /* 0x3e80000019192820 */ /* 0x000fe20000400000 */
[----:B------:R-:W0:Y:S01]  /*23f0*/  MUFU.RCP R24, R24 ;  /* 0x0000001800187308 */ /* 0x000e220000001000 */
[----:B------:R-:W-:-:S07]  /*2400*/  @P5 FMUL R26, R26, 0.25 ;  /* 0x3e8000001a1a5820 */ /* 0x000fce0000400000 */
[----:B------:R-:W1:Y:S01]  /*2410*/  MUFU.RCP R19, R19 ;  /* 0x0000001300137308 */ /* 0x000e620000001000 */
[----:B------:R-:W-:Y:S01]  /*2420*/  @P4 FMUL R22, R22, 0.25 ;  /* 0x3e80000016164820 */ /* 0x000fe20000400000 */
[----:B------:R-:W-:Y:S01]  /*2430*/  @P3 FMUL R16, R16, 0.25 ;  /* 0x3e80000010103820 */ /* 0x000fe20000400000 */
[----:B------:R-:W-:-:S05]  /*2440*/  @P6 FMUL R17, R17, 0.25 ;  /* 0x3e80000011116820 */ /* 0x000fca0000400000 */
[----:B------:R-:W2:Y:S08]  /*2450*/  MUFU.RCP R11, R11 ;  /* 0x0000000b000b7308 */ /* 0x000eb00000001000 */
[----:B------:R-:W3:Y:S08]  /*2460*/  MUFU.RCP R25, R25 ;  /* 0x0000001900197308 */ /* 0x000ef00000001000 */
[----:B------:R-:W4:Y:S08]  /*2470*/  MUFU.RCP R18, R18 ;  /* 0x0000001200127308 */ /* 0x000f300000001000 */
[----:B------:R-:W5:Y:S01]  /*2480*/  MUFU.RCP R26, R26 ;  /* 0x0000001a001a7308 */ /* 0x000f620000001000 */
[----:B------:R-:W-:-:S07]  /*2490*/  FMUL R27, R2, R27 ;  /* 0x0000001b021b7220 */ /* 0x000fce0000400000 */
[----:B------:R-:W2:Y:S01]  /*24a0*/  MUFU.RCP R21, R21 ;  /* 0x0000001500157308 */ /* 0x000ea20000001000 */
[----:B0-----:R-:W-:Y:S01]  /*24b0*/  FMUL R24, R24, R13 ;  /* 0x0000000d18187220 */ /* 0x001fe20000400000 */
[----:B------:R-:W-:-:S06]  /*24c0*/  FSEL R2, R3, 1, P2 ;  /* 0x3f80000003027808 */ /* 0x000fcc0001000000 */
[----:B------:R-:W0:Y:S01]  /*24d0*/  MUFU.RCP R22, R22 ;  /* 0x0000001600167308 */ /* 0x000e220000001000 */
[----:B------:R-:W-:Y:S01]  /*24e0*/  FSEL R13, R3, 1, P5 ;  /* 0x3f800000030d7808 */ /* 0x000fe20002800000 */
[----:B-1----:R-:W-:-:S06]  /*24f0*/  FMUL R19, R19, R12 ;  /* 0x0000000c13137220 */ /* 0x002fcc0000400000 */
[----:B------:R-:W1:Y:S08]  /*2500*/  MUFU.RCP R16, R16 ;  /* 0x0000001000107308 */ /* 0x000e700000001000 */
[----:B------:R-:W1:Y:S01]  /*2510*/  MUFU.RCP R17, R17 ;  /* 0x0000001100117308 */ /* 0x000e620000001000 */
[----:B--2---:R-:W-:Y:S01]  /*2520*/  FMUL R11, R11, R14 ;  /* 0x0000000e0b0b7220 */ /* 0x004fe20000400000 */
[----:B---3--:R-:W-:Y:S01]  /*2530*/  FMUL R25, R25, R2 ;  /* 0x0000000219197220 */ /* 0x008fe20000400000 */
[----:B----4-:R-:W-:Y:S01]  /*2540*/  FMUL R18, R18, R15 ;  /* 0x0000000f12127220 */ /* 0x010fe20000400000 */
[----:B-----5:R-:W-:Y:S01]  /*2550*/  FMUL R26, R26, R13 ;  /* 0x0000000d1a1a7220 */ /* 0x020fe20000400000 */
[----:B------:R-:W-:Y:S01]  /*2560*/  FMUL R2, R8, R19 ;  /* 0x0000001308027220 */ /* 0x000fe20000400000 */
[----:B------:R-:W-:Y:S01]  /*2570*/  FSEL R13, R3, 1, P4 ;  /* 0x3f800000030d7808 */ /* 0x000fe20002000000 */
[----:B------:R-:W-:Y:S01]  /*2580*/  FMUL R24, R29, R24 ;  /* 0x000000181d187220 */ /* 0x000fe20000400000 */
[C---:B------:R-:W-:Y:S01]  /*2590*/  FSEL R15, R3.reuse, 1, P3 ;  /* 0x3f800000030f7808 */ /* 0x040fe20001800000 */
[----:B------:R-:W-:Y:S01]  /*25a0*/  FMUL R11, R30, R11 ;  /* 0x0000000b1e0b7220 */ /* 0x000fe20000400000 */
[----:B------:R-:W-:Y:S01]  /*25b0*/  FSEL R8, R3, 1, P6 ;  /* 0x3f80000003087808 */ /* 0x000fe20003000000 */
[----:B------:R-:W-:Y:S01]  /*25c0*/  FMUL R21, R21, R36 ;  /* 0x0000002415157220 */ /* 0x000fe20000400000 */
[----:B0-----:R-:W-:Y:S01]  /*25d0*/  FMUL R22, R22, R13 ;  /* 0x0000000d16167220 */ /* 0x001fe20000400000 */
[----:B-1----:R-:W-:Y:S01]  /*25e0*/  FMUL R15, R16, R15 ;  /* 0x0000000f100f7220 */ /* 0x002fe20000400000 */
[----:B------:R-:W-:Y:S01]  /*25f0*/  FMUL R26, R9, R26 ;  /* 0x0000001a091a7220 */ /* 0x000fe20000400000 */
[----:B------:R-:W-:Y:S01]  /*2600*/  FMUL R3, R10, R21 ;  /* 0x000000150a037220 */ /* 0x000fe20000400000 */
[----:B------:R-:W-:Y:S01]  /*2610*/  FMUL R17, R17, R8 ;  /* 0x0000000811117220 */ /* 0x000fe20000400000 */
[----:B------:R-:W-:-:S02]  /*2620*/  F2FP.BF16.PACK_AB R8, R20, R33 ;  /* 0x000000211408723e */ /* 0x000fc400000010ff */
[----:B------:R-:W-:Y:S02]  /*2630*/  F2FP.BF16.PACK_AB R9, R27, R32 ;  /* 0x000000201b09723e */ /* 0x000fe400000010ff */
[----:B------:R-:W-:Y:S02]  /*2640*/  F2FP.BF16.PACK_AB R10, R24, R31 ;  /* 0x0000001f180a723e */ /* 0x000fe400000010ff */
[----:B------:R-:W-:Y:S01]  /*2650*/  F2FP.BF16.PACK_AB R11, R11, R28 ;  /* 0x0000001c0b0b723e */ /* 0x000fe200000010ff */
[----:B------:R-:W-:Y:S01]  /*2660*/  FMUL R7, R7, R18 ;  /* 0x0000001207077220 */ /* 0x000fe20000400000 */
[----:B------:R-:W-:Y:S01]  /*2670*/  FMUL R6, R6, R25 ;  /* 0x0000001906067220 */ /* 0x000fe20000400000 */
[----:B------:R-:W-:Y:S01]  /*2680*/  FMUL R5, R5, R22 ;  /* 0x0000001605057220 */ /* 0x000fe20000400000 */
[----:B------:R-:W-:Y:S01]  /*2690*/  FMUL R4, R4, R15 ;  /* 0x0000000f04047220 */ /* 0x000fe20000400000 */
[----:B------:R-:W-:Y:S01]  /*26a0*/  FMUL R17, R0, R17 ;  /* 0x0000001100117220 */ /* 0x000fe20000400000 */
[----:B------:R0:W-:Y:S01]  /*26b0*/  @!P1 STG.E.128 [R34.64+0x1000], R8 ;  /* 0x0010000822009986 */ /* 0x0001e2000c101d04 */
[----:B------:R-:W-:-:S02]  /*26c0*/  F2FP.BF16.PACK_AB R12, R6, R7 ;  /* 0x00000007060c723e */ /* 0x000fc400000010ff */
[----:B------:R-:W-:Y:S02]  /*26d0*/  F2FP.BF16.PACK_AB R13, R5, R2 ;  /* 0x00000002050d723e */ /* 0x000fe400000010ff */
[----:B------:R-:W-:Y:S02]  /*26e0*/  F2FP.BF16.PACK_AB R14, R4, R3 ;  /* 0x00000003040e723e */ /* 0x000fe400000010ff */
[----:B------:R-:W-:Y:S01]  /*26f0*/  F2FP.BF16.PACK_AB R15, R17, R26 ;  /* 0x0000001a110f723e */ /* 0x000fe200000010ff */
[----:B------:R-:W-:Y:S06]  /*2700*/  @P0 EXIT ;  /* 0x000000000000094d */ /* 0x000fec0003800000 */
[----:B------:R-:W-:Y:S01]  /*2710*/  STG.E.128 [R34.64+0x1800], R12 ;  /* 0x0018000c22007986 */ /* 0x000fe2000c101d04 */
[----:B------:R-:W-:Y:S05]  /*2720*/  EXIT ;  /* 0x000000000000794d */ /* 0x000fea0003800000 */
.L_x_0:
[----:B------:R-:W-:-:S00]  /*2730*/  BRA `(.L_x_0) ;  /* 0xfffffff000007947 */ /* 0x000fc0000383ffff */
[----:B------:R-:W-:-:S00]  /*2740*/  NOP ;  /* 0x0000000000007918 */ /* 0x000fc00000000000 */
        /* <DEDUP_REMOVED lines=11> */
.L_x_1:
